	.target	sm_90a

	.elftype	@"ET_EXEC"


//--------------------- .note.nv.tkinfo           --------------------------
	.section	.note.nv.tkinfo,"",@"SHT_NOTE"
	.sectionflags	@"SHF_NOTE_NV_TKINFO"
	.tkinfo
        /*0018*/ 	.word	0x00000002
        /*0030*/ 	.string	""
        /*0030*/ 	.string	"ptxas"
        /*0030*/ 	.string	"Cuda compilation tools, release 13.0, V13.0.88"
        /*0030*/ 	.string	"Build cuda_13.0.r13.0/compiler.36424714_0"
        /*0030*/ 	.string	"-arch sm_90a -m 64 "



//--------------------- .note.nv.cuinfo           --------------------------
	.section	.note.nv.cuinfo,"",@"SHT_NOTE"
	.sectionflags	@"SHF_NOTE_NV_CUINFO"
        /*0018*/ 	.short	0x0002
        /*001a*/ 	.short	0x005a
        /*001c*/ 	.short	0x0082
	.zero		2


//--------------------- .nv.info                  --------------------------
	.section	.nv.info,"",@"SHT_CUDA_INFO"
	.align	4


	//----- nvinfo : EIATTR_REGCOUNT
	.align		4
        /*0000*/ 	.byte	0x04, 0x2f
        /*0002*/ 	.short	(.L_15 - .L_14)
	.align		4
.L_14:
        /*0004*/ 	.word	index@(_ZN7cutlass13device_kernelINS_4gemm6kernel13GemmUniversalIN4cute5tupleIJiiiiEEENS1_10collective13CollectiveMmaINS1_34MainloopSm90TmaGmmaWarpSpecializedILi4ENS5_IJNS4_1CILi1EEENSA_ILi2EEESB_EEENS1_35KernelTmaWarpSpecializedCooperativeEEENS5_IJNSA_ILi128EEENSA_ILi256EEENSA_ILi64EEEEEEaNS5_IJlSB_lEEEaSK_NS4_8TiledMMAINS4_8MMA_AtomIJNS4_4SM904GMMA27MMA_64x256x32_S32S8S8_SS_TNEEEENS4_6LayoutINS5_IJSC_SB_SB_EEENS5_IJSB_NSA_ILi0EEEST_EEEEENS5_IJNS4_10UnderscoreESW_SW_EEEEENS4_23SM90_TMA_LOAD_MULTICASTENS4_14ComposedLayoutINS4_7SwizzleILi2ELi4ELi3EEENS4_18smem_ptr_flag_bitsILi8EEENSR_INS5_IJNSA_ILi8EEESI_EEENS5_IJSI_SB_EEEEEEEvNS4_8identityENS4_13SM90_TMA_LOADES19_vS1A_EENS_8epilogue10collective6detail29Sm90TmaWarpSpecializedAdapterINS1E_15DefaultEpilogueIaSK_SK_NS1D_6thread17LinearCombinationIaLi1EiiLNS1I_9ScaleType4KindE0ELNS_15FloatRoundStyleE2EaEENS1_15EpilogueDefaultEEEEEvvEEEEvNT_6ParamsE)
        /*0008*/ 	.word	0x000000a8


	//----- nvinfo : EIATTR_FRAME_SIZE
	.align		4
.L_15:
        /*000c*/ 	.byte	0x04, 0x11
        /*000e*/ 	.short	(.L_17 - .L_16)
	.align		4
.L_16:
        /*0010*/ 	.word	index@(_ZN7cutlass13device_kernelINS_4gemm6kernel13GemmUniversalIN4cute5tupleIJiiiiEEENS1_10collective13CollectiveMmaINS1_34MainloopSm90TmaGmmaWarpSpecializedILi4ENS5_IJNS4_1CILi1EEENSA_ILi2EEESB_EEENS1_35KernelTmaWarpSpecializedCooperativeEEENS5_IJNSA_ILi128EEENSA_ILi256EEENSA_ILi64EEEEEEaNS5_IJlSB_lEEEaSK_NS4_8TiledMMAINS4_8MMA_AtomIJNS4_4SM904GMMA27MMA_64x256x32_S32S8S8_SS_TNEEEENS4_6LayoutINS5_IJSC_SB_SB_EEENS5_IJSB_NSA_ILi0EEEST_EEEEENS5_IJNS4_10UnderscoreESW_SW_EEEEENS4_23SM90_TMA_LOAD_MULTICASTENS4_14ComposedLayoutINS4_7SwizzleILi2ELi4ELi3EEENS4_18smem_ptr_flag_bitsILi8EEENSR_INS5_IJNSA_ILi8EEESI_EEENS5_IJSI_SB_EEEEEEEvNS4_8identityENS4_13SM90_TMA_LOADES19_vS1A_EENS_8epilogue10collective6detail29Sm90TmaWarpSpecializedAdapterINS1E_15DefaultEpilogueIaSK_SK_NS1D_6thread17LinearCombinationIaLi1EiiLNS1I_9ScaleType4KindE0ELNS_15FloatRoundStyleE2EaEENS1_15EpilogueDefaultEEEEEvvEEEEvNT_6ParamsE)
        /*0014*/ 	.word	0x00000000


	//----- nvinfo : EIATTR_MIN_STACK_SIZE
	.align		4
.L_17:
        /*0018*/ 	.byte	0x04, 0x12
        /*001a*/ 	.short	(.L_19 - .L_18)
	.align		4
.L_18:
        /*001c*/ 	.word	index@(_ZN7cutlass13device_kernelINS_4gemm6kernel13GemmUniversalIN4cute5tupleIJiiiiEEENS1_10collective13CollectiveMmaINS1_34MainloopSm90TmaGmmaWarpSpecializedILi4ENS5_IJNS4_1CILi1EEENSA_ILi2EEESB_EEENS1_35KernelTmaWarpSpecializedCooperativeEEENS5_IJNSA_ILi128EEENSA_ILi256EEENSA_ILi64EEEEEEaNS5_IJlSB_lEEEaSK_NS4_8TiledMMAINS4_8MMA_AtomIJNS4_4SM904GMMA27MMA_64x256x32_S32S8S8_SS_TNEEEENS4_6LayoutINS5_IJSC_SB_SB_EEENS5_IJSB_NSA_ILi0EEEST_EEEEENS5_IJNS4_10UnderscoreESW_SW_EEEEENS4_23SM90_TMA_LOAD_MULTICASTENS4_14ComposedLayoutINS4_7SwizzleILi2ELi4ELi3EEENS4_18smem_ptr_flag_bitsILi8EEENSR_INS5_IJNSA_ILi8EEESI_EEENS5_IJSI_SB_EEEEEEEvNS4_8identityENS4_13SM90_TMA_LOADES19_vS1A_EENS_8epilogue10collective6detail29Sm90TmaWarpSpecializedAdapterINS1E_15DefaultEpilogueIaSK_SK_NS1D_6thread17LinearCombinationIaLi1EiiLNS1I_9ScaleType4KindE0ELNS_15FloatRoundStyleE2EaEENS1_15EpilogueDefaultEEEEEvvEEEEvNT_6ParamsE)
        /*0020*/ 	.word	0x00000000
.L_19:


//--------------------- .nv.compat                --------------------------
	.section	.nv.compat,"",@"SHT_CUDA_COMPAT_INFO"
	.align	4
        /*0000*/ 	.byte	0x02, 0x09, 0x01, 0x00, 0x02, 0x02, 0x04, 0x00, 0x02, 0x05, 0x05, 0x00, 0x03, 0x07, 0x01, 0x01
        /*0010*/ 	.byte	0x02, 0x03, 0x01, 0x00, 0x02, 0x06, 0x01, 0x00, 0x04, 0x0b, 0x08, 0x00, 0x00, 0x00, 0x00, 0x00
        /*0020*/ 	.byte	0x00, 0x00, 0x00, 0x00


//--------------------- .nv.info._ZN7cutlass13device_kernelINS_4gemm6kernel13GemmUniversalIN4cute5tupleIJiiiiEEENS1_10collective13CollectiveMmaINS1_34MainloopSm90TmaGmmaWarpSpecializedILi4ENS5_IJNS4_1CILi1EEENSA_ILi2EEESB_EEENS1_35KernelTmaWarpSpecializedCooperativeEEENS5_IJNSA_ILi128EEENSA_ILi256EEENSA_ILi64EEEEEEaNS5_IJlSB_lEEEaSK_NS4_8TiledMMAINS4_8MMA_AtomIJNS4_4SM904GMMA27MMA_64x256x32_S32S8S8_SS_TNEEEENS4_6LayoutINS5_IJSC_SB_SB_EEENS5_IJSB_NSA_ILi0EEEST_EEEEENS5_IJNS4_10UnderscoreESW_SW_EEEEENS4_23SM90_TMA_LOAD_MULTICASTENS4_14ComposedLayoutINS4_7SwizzleILi2ELi4ELi3EEENS4_18smem_ptr_flag_bitsILi8EEENSR_INS5_IJNSA_ILi8EEESI_EEENS5_IJSI_SB_EEEEEEEvNS4_8identityENS4_13SM90_TMA_LOADES19_vS1A_EENS_8epilogue10collective6detail29Sm90TmaWarpSpecializedAdapterINS1E_15DefaultEpilogueIaSK_SK_NS1D_6thread17LinearCombinationIaLi1EiiLNS1I_9ScaleType4KindE0ELNS_15FloatRoundStyleE2EaEENS1_15EpilogueDefaultEEEEEvvEEEEvNT_6ParamsE --------------------------
	.section	.nv.info._ZN7cutlass13device_kernelINS_4gemm6kernel13GemmUniversalIN4cute5tupleIJiiiiEEENS1_10collective13CollectiveMmaINS1_34MainloopSm90TmaGmmaWarpSpecializedILi4ENS5_IJNS4_1CILi1EEENSA_ILi2EEESB_EEENS1_35KernelTmaWarpSpecializedCooperativeEEENS5_IJNSA_ILi128EEENSA_ILi256EEENSA_ILi64EEEEEEaNS5_IJlSB_lEEEaSK_NS4_8TiledMMAINS4_8MMA_AtomIJNS4_4SM904GMMA27MMA_64x256x32_S32S8S8_SS_TNEEEENS4_6LayoutINS5_IJSC_SB_SB_EEENS5_IJSB_NSA_ILi0EEEST_EEEEENS5_IJNS4_10UnderscoreESW_SW_EEEEENS4_23SM90_TMA_LOAD_MULTICASTENS4_14ComposedLayoutINS4_7SwizzleILi2ELi4ELi3EEENS4_18smem_ptr_flag_bitsILi8EEENSR_INS5_IJNSA_ILi8EEESI_EEENS5_IJSI_SB_EEEEEEEvNS4_8identityENS4_13SM90_TMA_LOADES19_vS1A_EENS_8epilogue10collective6detail29Sm90TmaWarpSpecializedAdapterINS1E_15DefaultEpilogueIaSK_SK_NS1D_6thread17LinearCombinationIaLi1EiiLNS1I_9ScaleType4KindE0ELNS_15FloatRoundStyleE2EaEENS1_15EpilogueDefaultEEEEEvvEEEEvNT_6ParamsE,"",@"SHT_CUDA_INFO"
	.sectionflags	@""
	.align	4


	//----- nvinfo : EIATTR_CUDA_API_VERSION
	.align		4
        /*0000*/ 	.byte	0x04, 0x37
        /*0002*/ 	.short	(.L_21 - .L_20)
.L_20:
        /*0004*/ 	.word	0x00000082


	//----- nvinfo : EIATTR_KPARAM_INFO
	.align		4
.L_21:
        /*0008*/ 	.byte	0x04, 0x17
        /*000a*/ 	.short	(.L_23 - .L_22)
.L_22:
        /*000c*/ 	.word	0x00000000
        /*0010*/ 	.short	0x0000
        /*0012*/ 	.short	0x0070
        /*0014*/ 	.byte	0x00, 0xf0, 0x01, 0x10


	//----- nvinfo : EIATTR_SPARSE_MMA_MASK
	.align		4
.L_23:
        /*0018*/ 	.byte	0x03, 0x50
        /*001a*/ 	.short	0x0000


	//----- nvinfo : EIATTR_MAXREG_COUNT
	.align		4
        /*001c*/ 	.byte	0x03, 0x1b
        /*001e*/ 	.short	0x00a8


	//----- nvinfo : EIATTR_NUM_BARRIERS
	.align		4
        /*0020*/ 	.byte	0x02, 0x4c
        /*0022*/ 	.byte	0x01
	.zero		1


	//----- nvinfo : EIATTR_EXTERNS
	.align		4
        /*0024*/ 	.byte	0x04, 0x0f
        /*0026*/ 	.short	(.L_25 - .L_24)


	//   ....[0]....
	.align		4
.L_24:
        /*0028*/ 	.word	index@(__assertfail)


	//----- nvinfo : EIATTR_MERCURY_ISA_VERSION
	.align		4
.L_25:
        /*002c*/ 	.byte	0x03, 0x5f
        /*002e*/ 	.short	0x0101


	//----- nvinfo : EIATTR_INT_WARP_WIDE_INSTR_OFFSETS
	.align		4
        /*0030*/ 	.byte	0x04, 0x31
        /*0032*/ 	.short	(.L_27 - .L_26)


	//   ....[0]....
.L_26:
        /*0034*/ 	.word	0x00000430


	//   ....[1]....
        /*0038*/ 	.word	0x00000450


	//   ....[2]....
        /*003c*/ 	.word	0x00000610


	//   ....[3]....
        /*0040*/ 	.word	0x00001a60


	//----- nvinfo : EIATTR_COOP_GROUP_MASK_REGIDS
	.align		4
.L_27:
        /*0044*/ 	.byte	0x04, 0x29
        /*0046*/ 	.short	(.L_29 - .L_28)


	//   ....[0]....
.L_28:
        /*0048*/ 	.word	0xffffffff


	//   ....[1]....
        /*004c*/ 	.word	0xffffffff


	//   ....[2]....
        /*0050*/ 	.word	0xffffffff


	//   ....[3]....
        /*0054*/ 	.word	0xffffffff


	//   ....[4]....
        /*0058*/ 	.word	0xffffffff


	//   ....[5]....
        /*005c*/ 	.word	0xffffffff


	//----- nvinfo : EIATTR_COOP_GROUP_INSTR_OFFSETS
	.align		4
.L_29:
        /*0060*/ 	.byte	0x04, 0x28
        /*0062*/ 	.short	(.L_31 - .L_30)


	//   ....[0]....
.L_30:
        /*0064*/ 	.word	0x00000060


	//   ....[1]....
        /*0068*/ 	.word	0x00000070


	//   ....[2]....
        /*006c*/ 	.word	0x00000130


	//   ....[3]....
        /*0070*/ 	.word	0x000002d0


	//   ....[4]....
        /*0074*/ 	.word	0x00000780


	//   ....[5]....
        /*0078*/ 	.word	0x000011c0


	//----- nvinfo : EIATTR_REG_RECONFIG
	.align		4
.L_31:
        /*007c*/ 	.byte	0x01, 0x54
	.zero		2


	//----- nvinfo : EIATTR_SYSCALL_OFFSETS
	.align		4
        /*0080*/ 	.byte	0x04, 0x46
        /*0082*/ 	.short	(.L_33 - .L_32)


	//   ....[0]....
.L_32:
        /*0084*/ 	.word	0x00001380


	//----- nvinfo : EIATTR_MBARRIER_INSTR_OFFSETS
	.align		4
.L_33:
        /*0088*/ 	.byte	0x04, 0x39
        /*008a*/ 	.short	(.L_35 - .L_34)


	//   ....[0]....
.L_34:
        /*008c*/ 	.word	0x00000230
        /*0090*/ 	.word	0x000000ff
        /*0094*/ 	.word	0x00000000
        /*0098*/ 	.short	0x0100
        /*009a*/ 	.byte	0x08
	.zero		1


	//   ....[1]....
        /*009c*/ 	.word	0x00000240
        /*00a0*/ 	.word	0x000000ff
        /*00a4*/ 	.word	0x00000020
        /*00a8*/ 	.short	0x0100
        /*00aa*/ 	.byte	0x08
	.zero		1


	//   ....[2]....
        /*00ac*/ 	.word	0x00000250
        /*00b0*/ 	.word	0x000000ff
        /*00b4*/ 	.word	0x00000008
        /*00b8*/ 	.short	0x0100
        /*00ba*/ 	.byte	0x08
	.zero		1


	//   ....[3]....
        /*00bc*/ 	.word	0x00000260
        /*00c0*/ 	.word	0x000000ff
        /*00c4*/ 	.word	0x00000028
        /*00c8*/ 	.short	0x0100
        /*00ca*/ 	.byte	0x08
	.zero		1


	//   ....[4]....
        /*00cc*/ 	.word	0x00000270
        /*00d0*/ 	.word	0x000000ff
        /*00d4*/ 	.word	0x00000010
        /*00d8*/ 	.short	0x0100
        /*00da*/ 	.byte	0x08
	.zero		1


	//   ....[5]....
        /*00dc*/ 	.word	0x00000280
        /*00e0*/ 	.word	0x000000ff
        /*00e4*/ 	.word	0x00000030
        /*00e8*/ 	.short	0x0100
        /*00ea*/ 	.byte	0x08
	.zero		1


	//   ....[6]....
        /*00ec*/ 	.word	0x00000290
        /*00f0*/ 	.word	0x000000ff
        /*00f4*/ 	.word	0x00000018
        /*00f8*/ 	.short	0x0100
        /*00fa*/ 	.byte	0x08
	.zero		1


	//   ....[7]....
        /*00fc*/ 	.word	0x000002a0
        /*0100*/ 	.word	0x000000ff
        /*0104*/ 	.word	0x00000038
        /*0108*/ 	.short	0x0100
        /*010a*/ 	.byte	0x08
	.zero		1


	//   ....[8]....
        /*010c*/ 	.word	0x000006c0
        /*0110*/ 	.word	0x000000ff
        /*0114*/ 	.word	0x00000050
        /*0118*/ 	.short	0x0100
        /*011a*/ 	.byte	0x06
	.zero		1


	//   ....[9]....
        /*011c*/ 	.word	0x00000730
        /*0120*/ 	.word	0x000000ff
        /*0124*/ 	.word	0x00000058
        /*0128*/ 	.short	0x0100
        /*012a*/ 	.byte	0x06
	.zero		1


	//   ....[10]....
        /*012c*/ 	.word	0x00001450
        /*0130*/ 	.word	0x00000003
        /*0134*/ 	.word	0x00000000
        /*0138*/ 	.short	0x010a
        /*013a*/ 	.byte	0x3f
	.zero		1


	//   ....[11]....
        /*013c*/ 	.word	0x00001490
        /*0140*/ 	.word	0x00000003
        /*0144*/ 	.word	0x00000000
        /*0148*/ 	.short	0x010a
        /*014a*/ 	.byte	0x3f
	.zero		1


	//   ....[12]....
        /*014c*/ 	.word	0x00001760
        /*0150*/ 	.word	0x00000005
        /*0154*/ 	.word	0x00000000
        /*0158*/ 	.short	0x010a
        /*015a*/ 	.byte	0x3f
	.zero		1


	//   ....[13]....
        /*015c*/ 	.word	0x000017a0
        /*0160*/ 	.word	0x00000005
        /*0164*/ 	.word	0x00000000
        /*0168*/ 	.short	0x010a
        /*016a*/ 	.byte	0x3f
	.zero		1


	//   ....[14]....
        /*016c*/ 	.word	0x00001900
        /*0170*/ 	.word	0x00000004
        /*0174*/ 	.word	0x00000000
        /*0178*/ 	.short	0x0101
        /*017a*/ 	.byte	0x3f
	.zero		1


	//   ....[15]....
        /*017c*/ 	.word	0x00001ae0
        /*0180*/ 	.word	0x00000000
        /*0184*/ 	.word	0x00000000
        /*0188*/ 	.short	0x0101
        /*018a*/ 	.byte	0x3f
	.zero		1


	//   ....[16]....
        /*018c*/ 	.word	0x00009000
        /*0190*/ 	.word	0x00000014
        /*0194*/ 	.word	0x00000020
        /*0198*/ 	.short	0x010a
        /*019a*/ 	.byte	0x3f
	.zero		1


	//   ....[17]....
        /*019c*/ 	.word	0x000093c0
        /*01a0*/ 	.word	0x00000005
        /*01a4*/ 	.word	0x00000058
        /*01a8*/ 	.short	0x0101
        /*01aa*/ 	.byte	0x3f
	.zero		1


	//   ....[18]....
        /*01ac*/ 	.word	0x00009ae0
        /*01b0*/ 	.word	0x00000007
        /*01b4*/ 	.word	0x00000000
        /*01b8*/ 	.short	0x010a
        /*01ba*/ 	.byte	0x3f
	.zero		1


	//   ....[19]....
        /*01bc*/ 	.word	0x00009b60
        /*01c0*/ 	.word	0x00000008
        /*01c4*/ 	.word	0x00000000
        /*01c8*/ 	.short	0x010a
        /*01ca*/ 	.byte	0x3f
	.zero		1


	//   ....[20]....
        /*01cc*/ 	.word	0x00009bf0
        /*01d0*/ 	.word	0x0000000b
        /*01d4*/ 	.word	0x00000000
        /*01d8*/ 	.short	0x010a
        /*01da*/ 	.byte	0x3f
	.zero		1


	//   ....[21]....
        /*01dc*/ 	.word	0x00009c80
        /*01e0*/ 	.word	0x00000003
        /*01e4*/ 	.word	0x00000000
        /*01e8*/ 	.short	0x010a
        /*01ea*/ 	.byte	0x3f
	.zero		1


	//   ....[22]....
        /*01ec*/ 	.word	0x00009ce0
        /*01f0*/ 	.word	0x00000003
        /*01f4*/ 	.word	0x00000000
        /*01f8*/ 	.short	0x010a
        /*01fa*/ 	.byte	0x3f
	.zero		1


	//   ....[23]....
        /*01fc*/ 	.word	0x00009d30
        /*0200*/ 	.word	0x00000005
        /*0204*/ 	.word	0x00000000
        /*0208*/ 	.short	0x010a
        /*020a*/ 	.byte	0x3f
	.zero		1


	//   ....[24]....
        /*020c*/ 	.word	0x00009e00
        /*0210*/ 	.word	0x00000014
        /*0214*/ 	.word	0x00000020
        /*0218*/ 	.short	0x010a
        /*021a*/ 	.byte	0x3f
	.zero		1


	//   ....[25]....
        /*021c*/ 	.word	0x00009ed0
        /*0220*/ 	.word	0x00000007
        /*0224*/ 	.word	0x00000000
        /*0228*/ 	.short	0x010a
        /*022a*/ 	.byte	0x3f
	.zero		1


	//   ....[26]....
        /*022c*/ 	.word	0x00009f20
        /*0230*/ 	.word	0x00000008
        /*0234*/ 	.word	0x00000000
        /*0238*/ 	.short	0x010a
        /*023a*/ 	.byte	0x3f
	.zero		1


	//   ....[27]....
        /*023c*/ 	.word	0x00009f70
        /*0240*/ 	.word	0x0000000b
        /*0244*/ 	.word	0x00000000
        /*0248*/ 	.short	0x010a
        /*024a*/ 	.byte	0x3f
	.zero		1


	//----- nvinfo : EIATTR_NUM_MBARRIERS
	.align		4
.L_35:
        /*024c*/ 	.byte	0x03, 0x38
        /*024e*/ 	.short	0x000a


	//----- nvinfo : EIATTR_EXIT_INSTR_OFFSETS
	.align		4
        /*0250*/ 	.byte	0x04, 0x1c
        /*0252*/ 	.short	(.L_37 - .L_36)


	//   ....[0]....
.L_36:
        /*0254*/ 	.word	0x000008e0


	//   ....[1]....
        /*0258*/ 	.word	0x00001100


	//   ....[2]....
        /*025c*/ 	.word	0x00008710


	//   ....[3]....
        /*0260*/ 	.word	0x00008c70


	//   ....[4]....
        /*0264*/ 	.word	0x00009cd0


	//----- nvinfo : EIATTR_MAX_THREADS
	.align		4
.L_37:
        /*0268*/ 	.byte	0x04, 0x05
        /*026a*/ 	.short	(.L_39 - .L_38)
.L_38:
        /*026c*/ 	.word	0x00000180
        /*0270*/ 	.word	0x00000001
        /*0274*/ 	.word	0x00000001


	//----- nvinfo : EIATTR_CRS_STACK_SIZE
	.align		4
.L_39:
        /*0278*/ 	.byte	0x04, 0x1e
        /*027a*/ 	.short	(.L_41 - .L_40)
.L_40:
        /*027c*/ 	.word	0x00000000


	//----- nvinfo : EIATTR_CBANK_PARAM_SIZE
	.align		4
.L_41:
        /*0280*/ 	.byte	0x03, 0x19
        /*0282*/ 	.short	0x0470


	//----- nvinfo : EIATTR_PARAM_CBANK
	.align		4
        /*0284*/ 	.byte	0x04, 0x0a
        /*0286*/ 	.short	(.L_43 - .L_42)
	.align		4
.L_42:
        /*0288*/ 	.word	index@(.nv.constant0._ZN7cutlass13device_kernelINS_4gemm6kernel13GemmUniversalIN4cute5tupleIJiiiiEEENS1_10collective13CollectiveMmaINS1_34MainloopSm90TmaGmmaWarpSpecializedILi4ENS5_IJNS4_1CILi1EEENSA_ILi2EEESB_EEENS1_35KernelTmaWarpSpecializedCooperativeEEENS5_IJNSA_ILi128EEENSA_ILi256EEENSA_ILi64EEEEEEaNS5_IJlSB_lEEEaSK_NS4_8TiledMMAINS4_8MMA_AtomIJNS4_4SM904GMMA27MMA_64x256x32_S32S8S8_SS_TNEEEENS4_6LayoutINS5_IJSC_SB_SB_EEENS5_IJSB_NSA_ILi0EEEST_EEEEENS5_IJNS4_10UnderscoreESW_SW_EEEEENS4_23SM90_TMA_LOAD_MULTICASTENS4_14ComposedLayoutINS4_7SwizzleILi2ELi4ELi3EEENS4_18smem_ptr_flag_bitsILi8EEENSR_INS5_IJNSA_ILi8EEESI_EEENS5_IJSI_SB_EEEEEEEvNS4_8identityENS4_13SM90_TMA_LOADES19_vS1A_EENS_8epilogue10collective6detail29Sm90TmaWarpSpecializedAdapterINS1E_15DefaultEpilogueIaSK_SK_NS1D_6thread17LinearCombinationIaLi1EiiLNS1I_9ScaleType4KindE0ELNS_15FloatRoundStyleE2EaEENS1_15EpilogueDefaultEEEEEvvEEEEvNT_6ParamsE)
        /*028c*/ 	.short	0x0210
        /*028e*/ 	.short	0x0470


	//----- nvinfo : EIATTR_SW_WAR
	.align		4
.L_43:
        /*0290*/ 	.byte	0x04, 0x36
        /*0292*/ 	.short	(.L_45 - .L_44)
.L_44:
        /*0294*/ 	.word	0x00000008
.L_45:


//--------------------- .nv.callgraph             --------------------------
	.section	.nv.callgraph,"",@"SHT_CUDA_CALLGRAPH"
	.align	4
	.sectionentsize	8
	.align		4
        /*0000*/ 	.word	0x00000000
	.align		4
        /*0004*/ 	.word	0xffffffff
	.align		4
        /*0008*/ 	.word	index@(_ZN7cutlass13device_kernelINS_4gemm6kernel13GemmUniversalIN4cute5tupleIJiiiiEEENS1_10collective13CollectiveMmaINS1_34MainloopSm90TmaGmmaWarpSpecializedILi4ENS5_IJNS4_1CILi1EEENSA_ILi2EEESB_EEENS1_35KernelTmaWarpSpecializedCooperativeEEENS5_IJNSA_ILi128EEENSA_ILi256EEENSA_ILi64EEEEEEaNS5_IJlSB_lEEEaSK_NS4_8TiledMMAINS4_8MMA_AtomIJNS4_4SM904GMMA27MMA_64x256x32_S32S8S8_SS_TNEEEENS4_6LayoutINS5_IJSC_SB_SB_EEENS5_IJSB_NSA_ILi0EEEST_EEEEENS5_IJNS4_10UnderscoreESW_SW_EEEEENS4_23SM90_TMA_LOAD_MULTICASTENS4_14ComposedLayoutINS4_7SwizzleILi2ELi4ELi3EEENS4_18smem_ptr_flag_bitsILi8EEENSR_INS5_IJNSA_ILi8EEESI_EEENS5_IJSI_SB_EEEEEEEvNS4_8identityENS4_13SM90_TMA_LOADES19_vS1A_EENS_8epilogue10collective6detail29Sm90TmaWarpSpecializedAdapterINS1E_15DefaultEpilogueIaSK_SK_NS1D_6thread17LinearCombinationIaLi1EiiLNS1I_9ScaleType4KindE0ELNS_15FloatRoundStyleE2EaEENS1_15EpilogueDefaultEEEEEvvEEEEvNT_6ParamsE)
	.align		4
        /*000c*/ 	.word	index@(__assertfail)
	.align		4
        /*0010*/ 	.word	0x00000000
	.align		4
        /*0014*/ 	.word	0xfffffffe
	.align		4
        /*0018*/ 	.word	0x00000000
	.align		4
        /*001c*/ 	.word	0xfffffffd
	.align		4
        /*0020*/ 	.word	0x00000000
	.align		4
        /*0024*/ 	.word	0xfffffffc


//--------------------- .nv.constant4             --------------------------
	.section	.nv.constant4,"a",@progbits
	.align	8
	.align		8
.nv.constant4:
        /*0000*/ 	.dword	__assertfail
	.align		8
        /*0008*/ 	.dword	__unnamed_1
	.align		8
        /*0010*/ 	.dword	_ZN39_INTERNAL_85d8d6e8_4_k_cu_9b6b46b1_48274cuda3std3__45__cpo5beginE
	.align		8
        /*0018*/ 	.dword	_ZN39_INTERNAL_85d8d6e8_4_k_cu_9b6b46b1_48274cuda3std3__45__cpo3endE
	.align		8
        /*0020*/ 	.dword	_ZN39_INTERNAL_85d8d6e8_4_k_cu_9b6b46b1_48274cuda3std3__45__cpo6cbeginE
	.align		8
        /*0028*/ 	.dword	_ZN39_INTERNAL_85d8d6e8_4_k_cu_9b6b46b1_48274cuda3std3__45__cpo4cendE
	.align		8
        /*0030*/ 	.dword	_ZN39_INTERNAL_85d8d6e8_4_k_cu_9b6b46b1_48274cuda3std3__441_GLOBAL__N__85d8d6e8_4_k_cu_9b6b46b1_48276ignoreE
	.align		8
        /*0038*/ 	.dword	_ZN39_INTERNAL_85d8d6e8_4_k_cu_9b6b46b1_48274cuda3std3__419piecewise_constructE
	.align		8
        /*0040*/ 	.dword	_ZN39_INTERNAL_85d8d6e8_4_k_cu_9b6b46b1_48274cuda3std3__48in_placeE
	.align		8
        /*0048*/ 	.dword	_ZN39_INTERNAL_85d8d6e8_4_k_cu_9b6b46b1_48274cuda3std6ranges3__45__cpo4swapE
	.align		8
        /*0050*/ 	.dword	_ZN39_INTERNAL_85d8d6e8_4_k_cu_9b6b46b1_48274cuda3std6ranges3__45__cpo9iter_moveE
	.align		8
        /*0058*/ 	.dword	_ZN39_INTERNAL_85d8d6e8_4_k_cu_9b6b46b1_48274cute7productE
	.align		8
        /*0060*/ 	.dword	_ZN39_INTERNAL_85d8d6e8_4_k_cu_9b6b46b1_48274cute1_E
	.align		8
        /*0068*/ 	.dword	$str$22
	.align		8
        /*0070*/ 	.dword	$str$23


//--------------------- .text._ZN7cutlass13device_kernelINS_4gemm6kernel13GemmUniversalIN4cute5tupleIJiiiiEEENS1_10collective13CollectiveMmaINS1_34MainloopSm90TmaGmmaWarpSpecializedILi4ENS5_IJNS4_1CILi1EEENSA_ILi2EEESB_EEENS1_35KernelTmaWarpSpecializedCooperativeEEENS5_IJNSA_ILi128EEENSA_ILi256EEENSA_ILi64EEEEEEaNS5_IJlSB_lEEEaSK_NS4_8TiledMMAINS4_8MMA_AtomIJNS4_4SM904GMMA27MMA_64x256x32_S32S8S8_SS_TNEEEENS4_6LayoutINS5_IJSC_SB_SB_EEENS5_IJSB_NSA_ILi0EEEST_EEEEENS5_IJNS4_10UnderscoreESW_SW_EEEEENS4_23SM90_TMA_LOAD_MULTICASTENS4_14ComposedLayoutINS4_7SwizzleILi2ELi4ELi3EEENS4_18smem_ptr_flag_bitsILi8EEENSR_INS5_IJNSA_ILi8EEESI_EEENS5_IJSI_SB_EEEEEEEvNS4_8identityENS4_13SM90_TMA_LOADES19_vS1A_EENS_8epilogue10collective6detail29Sm90TmaWarpSpecializedAdapterINS1E_15DefaultEpilogueIaSK_SK_NS1D_6thread17LinearCombinationIaLi1EiiLNS1I_9ScaleType4KindE0ELNS_15FloatRoundStyleE2EaEENS1_15EpilogueDefaultEEEEEvvEEEEvNT_6ParamsE --------------------------
	.section	.text._ZN7cutlass13device_kernelINS_4gemm6kernel13GemmUniversalIN4cute5tupleIJiiiiEEENS1_10collective13CollectiveMmaINS1_34MainloopSm90TmaGmmaWarpSpecializedILi4ENS5_IJNS4_1CILi1EEENSA_ILi2EEESB_EEENS1_35KernelTmaWarpSpecializedCooperativeEEENS5_IJNSA_ILi128EEENSA_ILi256EEENSA_ILi64EEEEEEaNS5_IJlSB_lEEEaSK_NS4_8TiledMMAINS4_8MMA_AtomIJNS4_4SM904GMMA27MMA_64x256x32_S32S8S8_SS_TNEEEENS4_6LayoutINS5_IJSC_SB_SB_EEENS5_IJSB_NSA_ILi0EEEST_EEEEENS5_IJNS4_10UnderscoreESW_SW_EEEEENS4_23SM90_TMA_LOAD_MULTICASTENS4_14ComposedLayoutINS4_7SwizzleILi2ELi4ELi3EEENS4_18smem_ptr_flag_bitsILi8EEENSR_INS5_IJNSA_ILi8EEESI_EEENS5_IJSI_SB_EEEEEEEvNS4_8identityENS4_13SM90_TMA_LOADES19_vS1A_EENS_8epilogue10collective6detail29Sm90TmaWarpSpecializedAdapterINS1E_15DefaultEpilogueIaSK_SK_NS1D_6thread17LinearCombinationIaLi1EiiLNS1I_9ScaleType4KindE0ELNS_15FloatRoundStyleE2EaEENS1_15EpilogueDefaultEEEEEvvEEEEvNT_6ParamsE,"ax",@progbits
	.align	128
.text._ZN7cutlass13device_kernelINS_4gemm6kernel13GemmUniversalIN4cute5tupleIJiiiiEEENS1_10collective13CollectiveMmaINS1_34MainloopSm90TmaGmmaWarpSpecializedILi4ENS5_IJNS4_1CILi1EEENSA_ILi2EEESB_EEENS1_35KernelTmaWarpSpecializedCooperativeEEENS5_IJNSA_ILi128EEENSA_ILi256EEENSA_ILi64EEEEEEaNS5_IJlSB_lEEEaSK_NS4_8TiledMMAINS4_8MMA_AtomIJNS4_4SM904GMMA27MMA_64x256x32_S32S8S8_SS_TNEEEENS4_6LayoutINS5_IJSC_SB_SB_EEENS5_IJSB_NSA_ILi0EEEST_EEEEENS5_IJNS4_10UnderscoreESW_SW_EEEEENS4_23SM90_TMA_LOAD_MULTICASTENS4_14ComposedLayoutINS4_7SwizzleILi2ELi4ELi3EEENS4_18smem_ptr_flag_bitsILi8EEENSR_INS5_IJNSA_ILi8EEESI_EEENS5_IJSI_SB_EEEEEEEvNS4_8identityENS4_13SM90_TMA_LOADES19_vS1A_EENS_8epilogue10collective6detail29Sm90TmaWarpSpecializedAdapterINS1E_15DefaultEpilogueIaSK_SK_NS1D_6thread17LinearCombinationIaLi1EiiLNS1I_9ScaleType4KindE0ELNS_15FloatRoundStyleE2EaEENS1_15EpilogueDefaultEEEEEvvEEEEvNT_6ParamsE:
        .type           _ZN7cutlass13device_kernelINS_4gemm6kernel13GemmUniversalIN4cute5tupleIJiiiiEEENS1_10collective13CollectiveMmaINS1_34MainloopSm90TmaGmmaWarpSpecializedILi4ENS5_IJNS4_1CILi1EEENSA_ILi2EEESB_EEENS1_35KernelTmaWarpSpecializedCooperativeEEENS5_IJNSA_ILi128EEENSA_ILi256EEENSA_ILi64EEEEEEaNS5_IJlSB_lEEEaSK_NS4_8TiledMMAINS4_8MMA_AtomIJNS4_4SM904GMMA27MMA_64x256x32_S32S8S8_SS_TNEEEENS4_6LayoutINS5_IJSC_SB_SB_EEENS5_IJSB_NSA_ILi0EEEST_EEEEENS5_IJNS4_10UnderscoreESW_SW_EEEEENS4_23SM90_TMA_LOAD_MULTICASTENS4_14ComposedLayoutINS4_7SwizzleILi2ELi4ELi3EEENS4_18smem_ptr_flag_bitsILi8EEENSR_INS5_IJNSA_ILi8EEESI_EEENS5_IJSI_SB_EEEEEEEvNS4_8identityENS4_13SM90_TMA_LOADES19_vS1A_EENS_8epilogue10collective6detail29Sm90TmaWarpSpecializedAdapterINS1E_15DefaultEpilogueIaSK_SK_NS1D_6thread17LinearCombinationIaLi1EiiLNS1I_9ScaleType4KindE0ELNS_15FloatRoundStyleE2EaEENS1_15EpilogueDefaultEEEEEvvEEEEvNT_6ParamsE,@function
        .size           _ZN7cutlass13device_kernelINS_4gemm6kernel13GemmUniversalIN4cute5tupleIJiiiiEEENS1_10collective13CollectiveMmaINS1_34MainloopSm90TmaGmmaWarpSpecializedILi4ENS5_IJNS4_1CILi1EEENSA_ILi2EEESB_EEENS1_35KernelTmaWarpSpecializedCooperativeEEENS5_IJNSA_ILi128EEENSA_ILi256EEENSA_ILi64EEEEEEaNS5_IJlSB_lEEEaSK_NS4_8TiledMMAINS4_8MMA_AtomIJNS4_4SM904GMMA27MMA_64x256x32_S32S8S8_SS_TNEEEENS4_6LayoutINS5_IJSC_SB_SB_EEENS5_IJSB_NSA_ILi0EEEST_EEEEENS5_IJNS4_10UnderscoreESW_SW_EEEEENS4_23SM90_TMA_LOAD_MULTICASTENS4_14ComposedLayoutINS4_7SwizzleILi2ELi4ELi3EEENS4_18smem_ptr_flag_bitsILi8EEENSR_INS5_IJNSA_ILi8EEESI_EEENS5_IJSI_SB_EEEEEEEvNS4_8identityENS4_13SM90_TMA_LOADES19_vS1A_EENS_8epilogue10collective6detail29Sm90TmaWarpSpecializedAdapterINS1E_15DefaultEpilogueIaSK_SK_NS1D_6thread17LinearCombinationIaLi1EiiLNS1I_9ScaleType4KindE0ELNS_15FloatRoundStyleE2EaEENS1_15EpilogueDefaultEEEEEvvEEEEvNT_6ParamsE,(.L_x_329 - _ZN7cutlass13device_kernelINS_4gemm6kernel13GemmUniversalIN4cute5tupleIJiiiiEEENS1_10collective13CollectiveMmaINS1_34MainloopSm90TmaGmmaWarpSpecializedILi4ENS5_IJNS4_1CILi1EEENSA_ILi2EEESB_EEENS1_35KernelTmaWarpSpecializedCooperativeEEENS5_IJNSA_ILi128EEENSA_ILi256EEENSA_ILi64EEEEEEaNS5_IJlSB_lEEEaSK_NS4_8TiledMMAINS4_8MMA_AtomIJNS4_4SM904GMMA27MMA_64x256x32_S32S8S8_SS_TNEEEENS4_6LayoutINS5_IJSC_SB_SB_EEENS5_IJSB_NSA_ILi0EEEST_EEEEENS5_IJNS4_10UnderscoreESW_SW_EEEEENS4_23SM90_TMA_LOAD_MULTICASTENS4_14ComposedLayoutINS4_7SwizzleILi2ELi4ELi3EEENS4_18smem_ptr_flag_bitsILi8EEENSR_INS5_IJNSA_ILi8EEESI_EEENS5_IJSI_SB_EEEEEEEvNS4_8identityENS4_13SM90_TMA_LOADES19_vS1A_EENS_8epilogue10collective6detail29Sm90TmaWarpSpecializedAdapterINS1E_15DefaultEpilogueIaSK_SK_NS1D_6thread17LinearCombinationIaLi1EiiLNS1I_9ScaleType4KindE0ELNS_15FloatRoundStyleE2EaEENS1_15EpilogueDefaultEEEEEvvEEEEvNT_6ParamsE)
        .other          _ZN7cutlass13device_kernelINS_4gemm6kernel13GemmUniversalIN4cute5tupleIJiiiiEEENS1_10collective13CollectiveMmaINS1_34MainloopSm90TmaGmmaWarpSpecializedILi4ENS5_IJNS4_1CILi1EEENSA_ILi2EEESB_EEENS1_35KernelTmaWarpSpecializedCooperativeEEENS5_IJNSA_ILi128EEENSA_ILi256EEENSA_ILi64EEEEEEaNS5_IJlSB_lEEEaSK_NS4_8TiledMMAINS4_8MMA_AtomIJNS4_4SM904GMMA27MMA_64x256x32_S32S8S8_SS_TNEEEENS4_6LayoutINS5_IJSC_SB_SB_EEENS5_IJSB_NSA_ILi0EEEST_EEEEENS5_IJNS4_10UnderscoreESW_SW_EEEEENS4_23SM90_TMA_LOAD_MULTICASTENS4_14ComposedLayoutINS4_7SwizzleILi2ELi4ELi3EEENS4_18smem_ptr_flag_bitsILi8EEENSR_INS5_IJNSA_ILi8EEESI_EEENS5_IJSI_SB_EEEEEEEvNS4_8identityENS4_13SM90_TMA_LOADES19_vS1A_EENS_8epilogue10collective6detail29Sm90TmaWarpSpecializedAdapterINS1E_15DefaultEpilogueIaSK_SK_NS1D_6thread17LinearCombinationIaLi1EiiLNS1I_9ScaleType4KindE0ELNS_15FloatRoundStyleE2EaEENS1_15EpilogueDefaultEEEEEvvEEEEvNT_6ParamsE,@"STO_CUDA_ENTRY STV_DEFAULT"
_ZN7cutlass13device_kernelINS_4gemm6kernel13GemmUniversalIN4cute5tupleIJiiiiEEENS1_10collective13CollectiveMmaINS1_34MainloopSm90TmaGmmaWarpSpecializedILi4ENS5_IJNS4_1CILi1EEENSA_ILi2EEESB_EEENS1_35KernelTmaWarpSpecializedCooperativeEEENS5_IJNSA_ILi128EEENSA_ILi256EEENSA_ILi64EEEEEEaNS5_IJlSB_lEEEaSK_NS4_8TiledMMAINS4_8MMA_AtomIJNS4_4SM904GMMA27MMA_64x256x32_S32S8S8_SS_TNEEEENS4_6LayoutINS5_IJSC_SB_SB_EEENS5_IJSB_NSA_ILi0EEEST_EEEEENS5_IJNS4_10UnderscoreESW_SW_EEEEENS4_23SM90_TMA_LOAD_MULTICASTENS4_14ComposedLayoutINS4_7SwizzleILi2ELi4ELi3EEENS4_18smem_ptr_flag_bitsILi8EEENSR_INS5_IJNSA_ILi8EEESI_EEENS5_IJSI_SB_EEEEEEEvNS4_8identityENS4_13SM90_TMA_LOADES19_vS1A_EENS_8epilogue10collective6detail29Sm90TmaWarpSpecializedAdapterINS1E_15DefaultEpilogueIaSK_SK_NS1D_6thread17LinearCombinationIaLi1EiiLNS1I_9ScaleType4KindE0ELNS_15FloatRoundStyleE2EaEENS1_15EpilogueDefaultEEEEEvvEEEEvNT_6ParamsE:
[----:B------:R-:W0:Y:S01]  /*0000*/  LDC R1, c[0x0][0x28] ;  /* 0x00000a00ff017b82 */ /* 0x000e220000000800 */
[----:B------:R-:W1:Y:S01]  /*0010*/  S2R R18, SR_TID.X ;  /* 0x0000000000127919 */ /* 0x000e620000002100 */
[----:B------:R-:W-:Y:S01]  /*0020*/  ELECT P0, URZ, PT ;  /* 0x00000000003f782f */ /* 0x000fe20003800000 */
[----:B------:R-:W-:Y:S01]  /*0030*/  BSSY B0, `(.L_x_0) ;  /* 0x000000f000007945 */ /* 0x000fe20003800000 */
[--C-:B-1----:R-:W-:Y:S02]  /*0040*/  SHF.R.U32.HI R0, RZ, 0x5, R18.reuse ;  /* 0x00000005ff007819 */ /* 0x102fe40000011612 */
[----:B------:R-:W-:-:S03]  /*0050*/  SHF.R.U32.HI R3, RZ, 0x7, R18 ;  /* 0x00000007ff037819 */ /* 0x000fc60000011612 */
[----:B------:R-:W1:Y:S04]  /*0060*/  SHFL.IDX PT, R2, R0, RZ, 0x1f ;  /* 0x00001fff00027589 */ /* 0x000e6800000e0000 */
[----:B------:R2:W3:Y:S01]  /*0070*/  SHFL.IDX PT, R5, R3, RZ, 0x1f ;  /* 0x00001fff03057589 */ /* 0x0004e200000e0000 */
[----:B-1----:R-:W-:-:S13]  /*0080*/  ISETP.NE.OR P0, PT, R2, RZ, !P0 ;  /* 0x000000ff0200720c */ /* 0x002fda0004705670 */
[----:B0-23--:R-:W-:Y:S05]  /*0090*/  @P0 BRA `(.L_x_1) ;  /* 0x0000000000200947 */ /* 0x00dfea0003800000 */
[----:B------:R-:W-:Y:S02]  /*00a0*/  ULDC.64 UR4, c[0x0][0x198] ;  /* 0x0000660000047ab9 */ /* 0x000fe40000000a00 */
[----:B------:R-:W-:Y:S02]  /*00b0*/  UIADD3 UR6, UP0, UR4, 0xf0, URZ ;  /* 0x000000f004067890 */ /* 0x000fe4000ff1e03f */
[----:B------:R-:W-:Y:S02]  /*00c0*/  UIADD3 UR4, UP1, UR4, 0x1f0, URZ ;  /* 0x000001f004047890 */ /* 0x000fe4000ff3e03f */
[----:B------:R-:W-:Y:S02]  /*00d0*/  UIADD3.X UR7, URZ, UR5, URZ, UP0, !UPT ;  /* 0x000000053f077290 */ /* 0x000fe400087fe43f */
[----:B------:R-:W-:-:S07]  /*00e0*/  UIADD3.X UR5, URZ, UR5, URZ, UP1, !UPT ;  /* 0x000000053f057290 */ /* 0x000fce0008ffe43f */
[----:B------:R0:W-:Y:S02]  /*00f0*/  UTMACCTL.PF [UR6] ;  /* 0x00000000060079b9 */ /* 0x0001e40008040000 */
[----:B------:R0:W-:Y:S02]  /*0100*/  UTMACCTL.PF [UR4] ;  /* 0x00000000040079b9 */ /* 0x0001e40008040000 */
[----:B0-----:R-:W-:Y:S01]  /*0110*/  NOP ;  /* 0x0000000000007918 */ /* 0x001fe20000000000 */
.L_x_1:
[----:B------:R-:W-:Y:S05]  /*0120*/  BSYNC B0 ;  /* 0x0000000000007941 */ /* 0x000fea0003800000 */
.L_x_0:
[----:B------:R-:W0:Y:S02]  /*0130*/  SHFL.IDX PT, R3, R0, RZ, 0x1f ;  /* 0x00001fff00037589 */ /* 0x000e2400000e0000 */
[----:B0-----:R-:W-:-:S13]  /*0140*/  ISETP.NE.AND P0, PT, R3, RZ, PT ;  /* 0x000000ff0300720c */ /* 0x001fda0003f05270 */
[----:B------:R-:W-:Y:S05]  /*0150*/  @P0 BRA `(.L_x_2) ;  /* 0x0000000000580947 */ /* 0x000fea0003800000 */
[----:B------:R-:W0:Y:S01]  /*0160*/  S2UR UR8, SR_CgaCtaId ;  /* 0x00000000000879c3 */ /* 0x000e220000008800 */
[----:B------:R-:W-:Y:S01]  /*0170*/  UMOV UR4, 0x400 ;  /* 0x0000040000047882 */ /* 0x000fe20000000000 */
[----:B------:R-:W-:Y:S01]  /*0180*/  UMOV UR5, 0x1 ;  /* 0x0000000100057882 */ /* 0x000fe20000000000 */
[----:B------:R-:W-:Y:S01]  /*0190*/  UMOV UR6, 0x4 ;  /* 0x0000000400067882 */ /* 0x000fe20000000000 */
[----:B------:R-:W-:Y:S01]  /*01a0*/  ELECT P0, URZ, PT ;  /* 0x00000000003f782f */ /* 0x000fe20003800000 */
[----:B------:R-:W-:-:S04]  /*01b0*/  UIADD3 UR6, -UR6, 0x100000, URZ ;  /* 0x0010000006067890 */ /* 0x000fc8000fffe13f */
[----:B------:R-:W-:Y:S02]  /*01c0*/  USHF.L.U32 UR7, UR6, 0xb, URZ ;  /* 0x0000000b06077899 */ /* 0x000fe4000800063f */
[----:B------:R-:W-:Y:S02]  /*01d0*/  USHF.L.U32 UR6, UR6, 0x1, URZ ;  /* 0x0000000106067899 */ /* 0x000fe4000800063f */
[----:B0-----:R-:W-:Y:S02]  /*01e0*/  ULEA UR8, UR8, UR4, 0x18 ;  /* 0x0000000408087291 */ /* 0x001fe4000f8ec03f */
[----:B------:R-:W-:-:S04]  /*01f0*/  UIADD3 UR4, -UR5, 0x100000, URZ ;  /* 0x0010000005047890 */ /* 0x000fc8000fffe13f */
[----:B------:R-:W-:Y:S02]  /*0200*/  USHF.L.U32 UR5, UR4, 0xb, URZ ;  /* 0x0000000b04057899 */ /* 0x000fe4000800063f */
[----:B------:R-:W-:Y:S01]  /*0210*/  USHF.L.U32 UR4, UR4, 0x1, URZ ;  /* 0x0000000104047899 */ /* 0x000fe2000800063f */
[----:B------:R-:W0:Y:S11]  /*0220*/  FENCE.VIEW.ASYNC.S ;  /* 0x00000000000073c6 */ /* 0x000e360000000000 */
[----:B0-----:R0:W1:Y:S01]  /*0230*/  SYNCS.EXCH.64 URZ, [UR8], UR4 ;  /* 0x00000004083f75b2 */ /* 0x0010620008000100 */
[----:B------:R0:W2:Y:S01]  /*0240*/  SYNCS.EXCH.64 URZ, [UR8+0x20], UR6 ;  /* 0x00002006083f75b2 */ /* 0x0000a20008000100 */
[----:B------:R0:W3:Y:S01]  /*0250*/  SYNCS.EXCH.64 URZ, [UR8+0x8], UR4 ;  /* 0x00000804083f75b2 */ /* 0x0000e20008000100 */
[----:B------:R0:W4:Y:S01]  /*0260*/  SYNCS.EXCH.64 URZ, [UR8+0x28], UR6 ;  /* 0x00002806083f75b2 */ /* 0x0001220008000100 */
[----:B------:R0:W0:Y:S01]  /*0270*/  SYNCS.EXCH.64 URZ, [UR8+0x10], UR4 ;  /* 0x00001004083f75b2 */ /* 0x0000220008000100 */
[----:B------:R0:W0:Y:S01]  /*0280*/  SYNCS.EXCH.64 URZ, [UR8+0x30], UR6 ;  /* 0x00003006083f75b2 */ /* 0x0000220008000100 */
[----:B------:R0:W0:Y:S01]  /*0290*/  SYNCS.EXCH.64 URZ, [UR8+0x18], UR4 ;  /* 0x00001804083f75b2 */ /* 0x0000220008000100 */
[----:B------:R0:W0:Y:S01]  /*02a0*/  SYNCS.EXCH.64 URZ, [UR8+0x38], UR6 ;  /* 0x00003806083f75b2 */ /* 0x0000220008000100 */
[----:B------:R-:W-:Y:S01]  /*02b0*/  NOP ;  /* 0x0000000000007918 */ /* 0x000fe20000000000 */
.L_x_2:
[----:B------:R-:W-:Y:S01]  /*02c0*/  SHF.R.S32.HI R7, RZ, 0x1f, R18 ;  /* 0x0000001fff077819 */ /* 0x000fe20000011412 */
[----:B------:R-:W5:Y:S01]  /*02d0*/  SHFL.IDX PT, R0, R0, RZ, 0x1f ;  /* 0x00001fff00007589 */ /* 0x000f6200000e0000 */
[----:B0-----:R-:W0:Y:S01]  /*02e0*/  S2UR UR8, SR_CTAID.X ;  /* 0x00000000000879c3 */ /* 0x001e220000002500 */
[----:B------:R-:W-:Y:S02]  /*02f0*/  ELECT P0, URZ, PT ;  /* 0x00000000003f782f */ /* 0x000fe40003800000 */
[----:B------:R-:W-:Y:S01]  /*0300*/  LEA.HI R7, R7, R18, RZ, 0x7 ;  /* 0x0000001207077211 */ /* 0x000fe200078f38ff */
[----:B------:R-:W1:Y:S01]  /*0310*/  S2R R4, SR_CTAID.Y ;  /* 0x0000000000047919 */ /* 0x000e620000002600 */
[----:B------:R-:W-:Y:S01]  /*0320*/  ULDC UR4, c[0x0][0x154] ;  /* 0x0000550000047ab9 */ /* 0x000fe20000000800 */
[----:B------:R-:W-:Y:S01]  /*0330*/  NOP ;  /* 0x0000000000007918 */ /* 0x000fe20000000000 */
[----:B------:R-:W-:Y:S01]  /*0340*/  LOP3.LUT R7, R7, 0xffffff80, RZ, 0xc0, !PT ;  /* 0xffffff8007077812 */ /* 0x000fe200078ec0ff */
[----:B------:R-:W-:Y:S01]  /*0350*/  NOP ;  /* 0x0000000000007918 */ /* 0x000fe20000000000 */
[----:B------:R-:W2:Y:S03]  /*0360*/  LDC R13, c[0x0][0x140] ;  /* 0x00005000ff0d7b82 */ /* 0x000ea60000000800 */
[----:B------:R-:W-:-:S05]  /*0370*/  IMAD.IADD R7, R18, 0x1, -R7 ;  /* 0x0000000112077824 */ /* 0x000fca00078e0a07 */
[----:B------:R-:W-:Y:S01]  /*0380*/  SHF.R.S32.HI R6, RZ, 0x1f, R7 ;  /* 0x0000001fff067819 */ /* 0x000fe20000011407 */
[----:B------:R-:W3:Y:S01]  /*0390*/  LDC R10, c[0x0][0x144] ;  /* 0x00005100ff0a7b82 */ /* 0x000ee20000000800 */
[----:B------:R-:W-:Y:S02]  /*03a0*/  LOP3.LUT P2, RZ, R7, 0x7, RZ, 0xc0, !PT ;  /* 0x0000000707ff7812 */ /* 0x000fe4000784c0ff */
[----:B------:R-:W-:Y:S02]  /*03b0*/  LEA.HI R6, R6, R7, RZ, 0x3 ;  /* 0x0000000706067211 */ /* 0x000fe400078f18ff */
[----:B-----5:R-:W-:Y:S02]  /*03c0*/  ISETP.NE.OR P0, PT, R0, RZ, !P0 ;  /* 0x000000ff0000720c */ /* 0x020fe40004705670 */
[--C-:B------:R-:W-:Y:S02]  /*03d0*/  SHF.R.S32.HI R0, RZ, 0x3, R6.reuse ;  /* 0x00000003ff007819 */ /* 0x100fe40000011406 */
[----:B------:R-:W-:-:S02]  /*03e0*/  SHF.R.S32.HI R9, RZ, 0x1f, R6 ;  /* 0x0000001fff097819 */ /* 0x000fc40000011406 */
[----:B------:R-:W-:Y:S02]  /*03f0*/  SHF.R.S32.HI R6, RZ, 0x1f, R3 ;  /* 0x0000001fff067819 */ /* 0x000fe40000011403 */
[----:B------:R-:W-:Y:S02]  /*0400*/  LEA.HI R9, R9, R0, RZ, 0x2 ;  /* 0x0000000009097211 */ /* 0x000fe400078f10ff */
[----:B------:R-:W-:Y:S02]  /*0410*/  LEA.HI R6, R6, R3, RZ, 0x2 ;  /* 0x0000000306067211 */ /* 0x000fe400078f10ff */
[----:B-1----:R-:W-:Y:S01]  /*0420*/  I2FP.F32.U32 R8, R4 ;  /* 0x0000000400087245 */ /* 0x002fe20000201000 */
[----:B------:R-:W-:Y:S01]  /*0430*/  VOTEU.ALL UP0, P0 ;  /* 0x00000000003f7886 */ /* 0x000fe20000000000 */
[----:B------:R-:W-:Y:S01]  /*0440*/  LOP3.LUT R6, R6, 0x3ffffffc, RZ, 0xc0, !PT ;  /* 0x3ffffffc06067812 */ /* 0x000fe200078ec0ff */
[----:B------:R-:W-:Y:S01]  /*0450*/  VOTEU.ALL UP1, P0 ;  /* 0x00000000003f7886 */ /* 0x000fe20000020000 */
[----:B------:R-:W-:Y:S01]  /*0460*/  LOP3.LUT R9, R9, 0xfffffffc, RZ, 0xc0, !PT ;  /* 0xfffffffc09097812 */ /* 0x000fe200078ec0ff */
[----:B------:R-:W-:Y:S01]  /*0470*/  FMUL R12, R8, UR4 ;  /* 0x00000004080c7c20 */ /* 0x000fe20008400000 */
[----:B------:R-:W1:Y:S01]  /*0480*/  @!UP0 S2UR UR7, SR_CgaCtaId ;  /* 0x00000000000789c3 */ /* 0x000e620000008800 */
[----:B------:R-:W-:Y:S01]  /*0490*/  IMAD.IADD R11, R3, 0x1, -R6 ;  /* 0x00000001030b7824 */ /* 0x000fe200078e0a06 */
[----:B0-----:R-:W-:Y:S01]  /*04a0*/  I2FP.F32.U32 R6, UR8 ;  /* 0x0000000800067c45 */ /* 0x001fe20008201000 */
[----:B------:R-:W-:Y:S01]  /*04b0*/  IMAD.IADD R0, R0, 0x1, -R9 ;  /* 0x0000000100007824 */ /* 0x000fe200078e0a09 */
[----:B------:R-:W-:Y:S01]  /*04c0*/  ULDC UR4, c[0x0][0x150] ;  /* 0x0000540000047ab9 */ /* 0x000fe20000000800 */
[----:B------:R-:W0:Y:S01]  /*04d0*/  F2I.U32.TRUNC.NTZ R12, R12 ;  /* 0x0000000c000c7305 */ /* 0x000e22000020f000 */
[----:B------:R-:W-:Y:S01]  /*04e0*/  SHF.R.S32.HI R3, RZ, 0x1f, R2 ;  /* 0x0000001fff037819 */ /* 0x000fe20000011402 */
[----:B------:R-:W-:Y:S01]  /*04f0*/  FMUL R8, R6, UR4 ;  /* 0x0000000406087c20 */ /* 0x000fe20008400000 */
[----:B------:R-:W5:Y:S01]  /*0500*/  LDC R9, c[0x0][0x148] ;  /* 0x00005200ff097b82 */ /* 0x000f620000000800 */
[----:B------:R-:W-:Y:S01]  /*0510*/  IMAD R11, R11, 0x4, R0 ;  /* 0x000000040b0b7824 */ /* 0x000fe200078e0200 */
[----:B------:R-:W-:Y:S01]  /*0520*/  LEA.HI R3, R3, R2, RZ, 0x2 ;  /* 0x0000000203037211 */ /* 0x000fe200078f10ff */
[----:B------:R-:W-:Y:S01]  /*0530*/  UMOV UR4, 0x20 ;  /* 0x0000002000047882 */ /* 0x000fe20000000000 */
[----:B------:R-:W-:Y:S01]  /*0540*/  @!UP0 UMOV UR6, 0x400 ;  /* 0x0000040000068882 */ /* 0x000fe20000000000 */
[----:B------:R-:W4:Y:S01]  /*0550*/  F2I.U32.TRUNC.NTZ R8, R8 ;  /* 0x0000000800087305 */ /* 0x000f22000020f000 */
[----:B------:R-:W-:Y:S01]  /*0560*/  LOP3.LUT R3, R3, 0xfffffffc, RZ, 0xc0, !PT ;  /* 0xfffffffc03037812 */ /* 0x000fe200078ec0ff */
[----:B------:R-:W-:Y:S01]  /*0570*/  IMAD.SHL.U32 R6, R11, 0x4, RZ ;  /* 0x000000040b067824 */ /* 0x000fe200078e00ff */
[----:B------:R-:W-:-:S04]  /*0580*/  @!UP0 UIADD3 UR4, -UR4, 0x100000, URZ ;  /* 0x0010000004048890 */ /* 0x000fc8000fffe13f */
[----:B------:R-:W-:Y:S02]  /*0590*/  @!UP0 USHF.L.U32 UR5, UR4, 0xb, URZ ;  /* 0x0000000b04058899 */ /* 0x000fe4000800063f */
[----:B------:R-:W-:Y:S01]  /*05a0*/  @!UP0 USHF.L.U32 UR4, UR4, 0x1, URZ ;  /* 0x0000000104048899 */ /* 0x000fe2000800063f */
[----:B--2---:R-:W-:Y:S01]  /*05b0*/  ISETP.EQ.U32.AND P3, PT, R13, 0x1, PT ;  /* 0x000000010d00780c */ /* 0x004fe20003f62070 */
[----:B------:R-:W-:Y:S01]  /*05c0*/  IMAD.IADD R0, R2, 0x1, -R3 ;  /* 0x0000000102007824 */ /* 0x000fe200078e0a03 */
[----:B------:R-:W-:Y:S01]  /*05d0*/  LOP3.LUT R23, R11, 0xc, R6, 0x78, !PT ;  /* 0x0000000c0b177812 */ /* 0x000fe200078e7806 */
[----:B0-----:R-:W-:Y:S01]  /*05e0*/  IMAD.MOV R14, RZ, RZ, -R12 ;  /* 0x000000ffff0e7224 */ /* 0x001fe200078e0a0c */
[----:B-1----:R-:W-:Y:S02]  /*05f0*/  @!UP0 ULEA UR6, UR7, UR6, 0x18 ;  /* 0x0000000607068291 */ /* 0x002fe4000f8ec03f */
[C---:B------:R-:W-:Y:S01]  /*0600*/  ISETP.NE.AND P1, PT, R0.reuse, 0x3, PT ;  /* 0x000000030000780c */ /* 0x040fe20003f25270 */
[----:B------:R-:W-:Y:S01]  /*0610*/  VOTEU.ALL UP0, P0 ;  /* 0x00000000003f7886 */ /* 0x000fe20000000000 */
[----:B------:R-:W-:Y:S01]  /*0620*/  ISETP.LT.U32.AND P0, PT, R23, 0x2, !P2 ;  /* 0x000000021700780c */ /* 0x000fe20005701070 */
[----:B----4-:R-:W-:Y:S01]  /*0630*/  IMAD.MOV R3, RZ, RZ, -R8 ;  /* 0x000000ffff037224 */ /* 0x010fe200078e0a08 */
[----:B------:R-:W-:Y:S01]  /*0640*/  ISETP.EQ.OR P1, PT, R0, RZ, !P1 ;  /* 0x000000ff0000720c */ /* 0x000fe20004f22670 */
[C---:B------:R-:W-:Y:S01]  /*0650*/  VIADD R8, R5.reuse, 0xffffffff ;  /* 0xffffffff05087836 */ /* 0x040fe20000000000 */
[----:B------:R-:W-:Y:S01]  /*0660*/  ISETP.NE.AND P2, PT, R5, RZ, PT ;  /* 0x000000ff0500720c */ /* 0x000fe20003f45270 */
[----:B-----5:R-:W-:Y:S01]  /*0670*/  IMAD R2, R9, R14, R4 ;  /* 0x0000000e09027224 */ /* 0x020fe200078e0204 */
[----:B------:R-:W-:Y:S01]  /*0680*/  ISETP.EQ.AND P1, PT, R5, RZ, P1 ;  /* 0x000000ff0500720c */ /* 0x000fe20000f22270 */
[----:B---3--:R-:W-:Y:S01]  /*0690*/  IMAD R3, R10, R3, UR8 ;  /* 0x000000080a037e24 */ /* 0x008fe2000f8e0203 */
[----:B------:R-:W-:Y:S01]  /*06a0*/  ISETP.GE.U32.AND P5, PT, R8, 0x2, PT ;  /* 0x000000020800780c */ /* 0x000fe20003fa6070 */
[----:B------:R-:W0:Y:S02]  /*06b0*/  FENCE.VIEW.ASYNC.S ;  /* 0x00000000000073c6 */ /* 0x000e240000000000 */
[----:B0-----:R0:W1:Y:S01]  /*06c0*/  @!UP0 SYNCS.EXCH.64 URZ, [UR6+0x50], UR4 ;  /* 0x00005004063f85b2 */ /* 0x0010620008000100 */
[----:B------:R-:W-:-:S02]  /*06d0*/  ISETP.NE.AND P4, PT, R2, R23, PT ;  /* 0x000000170200720c */ /* 0x000fc40003f85270 */
[----:B------:R-:W-:Y:S02]  /*06e0*/  SEL R19, RZ, 0x1, !P1 ;  /* 0x00000001ff137807 */ /* 0x000fe40004800000 */
[----:B------:R-:W-:Y:S02]  /*06f0*/  ISETP.EQ.OR P4, PT, R3, RZ, !P4 ;  /* 0x000000ff0300720c */ /* 0x000fe40006782670 */
[----:B------:R-:W-:Y:S02]  /*0700*/  SEL R19, R19, 0x2, P5 ;  /* 0x0000000213137807 */ /* 0x000fe40002800000 */
[----:B------:R-:W-:-:S04]  /*0710*/  PLOP3.LUT P0, PT, P0, P4, PT, 0x80, 0x0 ;  /* 0x000000000000781c */ /* 0x000fc80000709070 */
[----:B------:R-:W-:Y:S01]  /*0720*/  P2R R157, PR, RZ, 0x1 ;  /* 0x00000001ff9d7803 */ /* 0x000fe20000000000 */
[----:B------:R0:W2:Y:S01]  /*0730*/  @!UP1 SYNCS.EXCH.64 URZ, [UR6+0x58], UR4 ;  /* 0x00005804063f95b2 */ /* 0x0000a20008000100 */
[----:B------:R-:W-:Y:S01]  /*0740*/  NOP ;  /* 0x0000000000007918 */ /* 0x000fe20000000000 */
[----:B------:R-:W-:Y:S06]  /*0750*/  @!P3 BRA `(.L_x_3) ;  /* 0x000000000008b947 */ /* 0x000fec0003800000 */
[----:B-12---:R-:W-:Y:S01]  /*0760*/  UCGABAR_ARV ;  /* 0x00000000000079c7 */ /* 0x006fe20008000000 */
[----:B------:R-:W-:Y:S05]  /*0770*/  BRA `(.L_x_4) ;  /* 0x0000000000047947 */ /* 0x000fea0003800000 */
.L_x_3:
[----:B-12---:R-:W-:Y:S01]  /*0780*/  NOP ;  /* 0x0000000000007918 */ /* 0x006fe20000000000 */
.L_x_4:
[----:B------:R-:W1:Y:S01]  /*0790*/  LDC R2, c[0x0][0x65c] ;  /* 0x00019700ff027b82 */ /* 0x000e620000000800 */
[----:B------:R-:W-:Y:S02]  /*07a0*/  IMAD.U32 R6, RZ, RZ, UR8 ;  /* 0x00000008ff067e24 */ /* 0x000fe4000f8e00ff */
[----:B------:R-:W-:Y:S01]  /*07b0*/  IMAD.MOV.U32 R7, RZ, RZ, RZ ;  /* 0x000000ffff077224 */ /* 0x000fe200078e00ff */
[----:B-1----:R-:W-:-:S04]  /*07c0*/  ISETP.NE.AND P1, PT, R2, 0x1, PT ;  /* 0x000000010200780c */ /* 0x002fc80003f25270 */
[----:B------:R-:W-:-:S09]  /*07d0*/  P2R R5, PR, RZ, 0x2 ;  /* 0x00000002ff057803 */ /* 0x000fd20000000000 */
[----:B------:R-:W1:Y:S01]  /*07e0*/  @P1 LDC R17, c[0x0][0x10] ;  /* 0x00000400ff111b82 */ /* 0x000e620000000800 */
[----:B------:R-:W-:Y:S02]  /*07f0*/  @P1 IMAD.MOV.U32 R5, RZ, RZ, RZ ;  /* 0x000000ffff051224 */ /* 0x000fe400078e00ff */
[----:B------:R-:W-:-:S05]  /*0800*/  @P1 IMAD.MOV.U32 R13, RZ, RZ, RZ ;  /* 0x000000ffff0d1224 */ /* 0x000fca00078e00ff */
[----:B------:R-:W2:Y:S01]  /*0810*/  @!P1 LDC R11, c[0x0][0xc] ;  /* 0x00000300ff0b9b82 */ /* 0x000ea20000000800 */
[----:B-1----:R-:W-:-:S04]  /*0820*/  @P1 IMAD.WIDE.U32 R16, R17, UR8, R4 ;  /* 0x0000000811101c25 */ /* 0x002fc8000f8e0004 */
[----:B------:R-:W-:Y:S02]  /*0830*/  @P1 IMAD.IADD R17, R17, 0x1, R13 ;  /* 0x0000000111111824 */ /* 0x000fe400078e020d */
[----:B--2---:R-:W-:-:S04]  /*0840*/  @!P1 IMAD.WIDE.U32 R6, R4, R11, R6 ;  /* 0x0000000b04069225 */ /* 0x004fc800078e0006 */
[----:B------:R-:W-:Y:S02]  /*0850*/  @!P1 IMAD.MOV.U32 R16, RZ, RZ, R6 ;  /* 0x000000ffff109224 */ /* 0x000fe400078e0006 */
[----:B------:R-:W-:Y:S01]  /*0860*/  @!P1 IMAD.MOV.U32 R17, RZ, RZ, R7 ;  /* 0x000000ffff119224 */ /* 0x000fe200078e0007 */
[----:B------:R-:W-:Y:S06]  /*0870*/  @!P3 BRA `(.L_x_5) ;  /* 0x00000000000cb947 */ /* 0x000fec0003800000 */
[----:B------:R-:W-:Y:S01]  /*0880*/  UCGABAR_WAIT ;  /* 0x0000000000007dc7 */ /* 0x000fe20008000000 */
[----:B------:R-:W-:Y:S01]  /*0890*/  CCTL.IVALL ;  /* 0x00000000ff00798f */ /* 0x000fe20002000000 */
[----:B------:R-:W-:Y:S05]  /*08a0*/  BRA `(.L_x_6) ;  /* 0x0000000000047947 */ /* 0x000fea0003800000 */
.L_x_5:
[----:B------:R-:W-:Y:S06]  /*08b0*/  BAR.SYNC.DEFER_BLOCKING 0x0 ;  /* 0x0000000000007b1d */ /* 0x000fec0000010000 */
.L_x_6:
[----:B------:R-:W-:Y:S05]  /*08c0*/  @!P2 BRA `(.L_x_7) ;  /* 0x0000007c0094a947 */ /* 0x000fea0003800000 */
[----:B------:R-:W-:-:S13]  /*08d0*/  ISETP.GT.U32.AND P0, PT, R8, 0x1, PT ;  /* 0x000000010800780c */ /* 0x000fda0003f04070 */
[----:B0-----:R-:W-:Y:S05]  /*08e0*/  @P0 EXIT ;  /* 0x000000000000094d */ /* 0x001fea0003800000 */
[----:B------:R-:W-:Y:S01]  /*08f0*/  ULDC.64 UR4, c[0x0][0x650] ;  /* 0x0001940000047ab9 */ /* 0x000fe20000000a00 */
[----:B------:R-:W-:Y:S01]  /*0900*/  PRMT R0, RZ, 0x7610, R0 ;  /* 0x00007610ff007816 */ /* 0x000fe20000000000 */
[----:B------:R-:W-:Y:S01]  /*0910*/  IMAD.MOV.U32 R153, RZ, RZ, -0x1 ;  /* 0xffffffffff997424 */ /* 0x000fe200078e00ff */
[----:B------:R-:W-:Y:S01]  /*0920*/  ISETP.GE.U32.AND P0, PT, R16, UR4, PT ;  /* 0x0000000410007c0c */ /* 0x000fe2000bf06070 */
[----:B------:R-:W-:Y:S02]  /*0930*/  IMAD.MOV.U32 R152, RZ, RZ, -0x1 ;  /* 0xffffffffff987424 */ /* 0x000fe400078e00ff */
[----:B------:R-:W-:Y:S01]  /*0940*/  IMAD.MOV.U32 R22, RZ, RZ, -0x1 ;  /* 0xffffffffff167424 */ /* 0x000fe200078e00ff */
[----:B------:R-:W-:-:S13]  /*0950*/  ISETP.GE.U32.AND.EX P0, PT, R17, UR5, PT, P0 ;  /* 0x0000000511007c0c */ /* 0x000fda000bf06100 */
[----:B------:R-:W-:Y:S05]  /*0960*/  @P0 BRA `(.L_x_8) ;  /* 0x00000004002c0947 */ /* 0x000fea0003800000 */
[----:B------:R-:W0:Y:S01]  /*0970*/  LDC.64 R20, c[0x0][0x628] ;  /* 0x00018a00ff147b82 */ /* 0x000e220000000a00 */
[----:B------:R-:W-:Y:S02]  /*0980*/  IMAD.MOV.U32 R6, RZ, RZ, R16 ;  /* 0x000000ffff067224 */ /* 0x000fe400078e0010 */
[----:B------:R-:W-:-:S05]  /*0990*/  IMAD.MOV.U32 R7, RZ, RZ, R17 ;  /* 0x000000ffff077224 */ /* 0x000fca00078e0011 */
[----:B------:R-:W1:Y:S08]  /*09a0*/  LDC R0, c[0x0][0x630] ;  /* 0x00018c00ff007b82 */ /* 0x000e700000000800 */
[----:B------:R-:W2:Y:S01]  /*09b0*/  LDC.64 R24, c[0x0][0x620] ;  /* 0x00018800ff187b82 */ /* 0x000ea20000000a00 */
[----:B0-----:R-:W-:-:S04]  /*09c0*/  ISETP.NE.U32.AND P0, PT, R20, RZ, PT ;  /* 0x000000ff1400720c */ /* 0x001fc80003f05070 */
[----:B------:R-:W-:-:S13]  /*09d0*/  ISETP.NE.AND.EX P0, PT, R21, RZ, PT, P0 ;  /* 0x000000ff1500720c */ /* 0x000fda0003f05300 */
[----:B-12---:R-:W-:Y:S05]  /*09e0*/  @!P0 BRA `(.L_x_9) ;  /* 0x0000000000288947 */ /* 0x006fea0003800000 */
[----:B------:R-:W0:Y:S02]  /*09f0*/  LDC R13, c[0x0][0x634] ;  /* 0x00018d00ff0d7b82 */ /* 0x000e240000000800 */
[----:B0-----:R-:W-:-:S05]  /*0a00*/  IADD3 R13, P0, R16, R13, RZ ;  /* 0x0000000d100d7210 */ /* 0x001fca0007f1e0ff */
[----:B------:R-:W-:-:S04]  /*0a10*/  IMAD.X R15, RZ, RZ, R17, P0 ;  /* 0x000000ffff0f7224 */ /* 0x000fc800000e0611 */
[----:B------:R-:W-:-:S04]  /*0a20*/  IMAD.WIDE.U32 R6, R15, R20, RZ ;  /* 0x000000140f067225 */ /* 0x000fc800078e00ff */
[----:B------:R-:W-:-:S04]  /*0a30*/  IMAD.WIDE.U32 R10, P0, R13, R21, R6 ;  /* 0x000000150d0a7225 */ /* 0x000fc80007800006 */
[----:B------:R-:W-:-:S04]  /*0a40*/  IMAD.WIDE.U32 R6, R13, R20, RZ ;  /* 0x000000140d067225 */ /* 0x000fc800078e00ff */
[----:B------:R-:W-:Y:S01]  /*0a50*/  IMAD.X R13, RZ, RZ, RZ, P0 ;  /* 0x000000ffff0d7224 */ /* 0x000fe200000e06ff */
[----:B------:R-:W-:Y:S01]  /*0a60*/  IADD3 RZ, P0, R7, R10, RZ ;  /* 0x0000000a07ff7210 */ /* 0x000fe20007f1e0ff */
[----:B------:R-:W-:-:S04]  /*0a70*/  IMAD.MOV.U32 R12, RZ, RZ, R11 ;  /* 0x000000ffff0c7224 */ /* 0x000fc800078e000b */
[----:B------:R-:W-:-:S08]  /*0a80*/  IMAD.WIDE.U32.X R6, R15, R21, R12, P0 ;  /* 0x000000150f067225 */ /* 0x000fd000000e040c */
.L_x_9:
[----:B------:R-:W0:Y:S01]  /*0a90*/  LDC.64 R20, c[0x0][0x640] ;  /* 0x00019000ff147b82 */ /* 0x000e220000000a00 */
[--C-:B------:R-:W-:Y:S01]  /*0aa0*/  SHF.R.U64 R27, R6, R0, R7.reuse ;  /* 0x00000000061b7219 */ /* 0x100fe20000001207 */
[----:B------:R-:W-:Y:S01]  /*0ab0*/  IMAD R28, R9, R14, R4 ;  /* 0x0000000e091c7224 */ /* 0x000fe200078e0204 */
[----:B------:R-:W-:Y:S02]  /*0ac0*/  SHF.R.U32.HI R0, RZ, R0, R7 ;  /* 0x00000000ff007219 */ /* 0x000fe40000011607 */
[----:B------:R-:W-:-:S03]  /*0ad0*/  IADD3 R5, P0, RZ, -R27, RZ ;  /* 0x8000001bff057210 */ /* 0x000fc60007f1e0ff */
[----:B------:R-:W1:Y:S02]  /*0ae0*/  LDC R8, c[0x0][0x618] ;  /* 0x00018600ff087b82 */ /* 0x000e640000000800 */
[----:B------:R-:W-:-:S04]  /*0af0*/  IMAD.X R7, RZ, RZ, ~R0, P0 ;  /* 0x000000ffff077224 */ /* 0x000fc800000e0e00 */
[-C--:B------:R-:W-:Y:S02]  /*0b00*/  IMAD R0, R7, R24.reuse, RZ ;  /* 0x0000001807007224 */ /* 0x080fe400078e02ff */
[----:B------:R-:W2:Y:S01]  /*0b10*/  LDC R11, c[0x0][0x608] ;  /* 0x00018200ff0b7b82 */ /* 0x000ea20000000800 */
[----:B------:R-:W-:-:S04]  /*0b20*/  IMAD.WIDE.U32 R6, R5, R24, R16 ;  /* 0x0000001805067225 */ /* 0x000fc800078e0010 */
[----:B------:R-:W-:Y:S02]  /*0b30*/  IMAD R5, R5, R25, R0 ;  /* 0x0000001905057224 */ /* 0x000fe400078e0200 */
[----:B------:R-:W-:Y:S01]  /*0b40*/  IMAD.MOV.U32 R25, RZ, RZ, 0x1 ;  /* 0x00000001ff197424 */ /* 0x000fe200078e00ff */
[----:B------:R-:W3:Y:S01]  /*0b50*/  LDC R12, c[0x0][0x658] ;  /* 0x00019600ff0c7b82 */ /* 0x000ee20000000800 */
[----:B0-----:R-:W-:Y:S01]  /*0b60*/  ISETP.NE.U32.AND P0, PT, R20, RZ, PT ;  /* 0x000000ff1400720c */ /* 0x001fe20003f05070 */
[----:B------:R-:W-:Y:S02]  /*0b70*/  IMAD.IADD R5, R7, 0x1, R5 ;  /* 0x0000000107057824 */ /* 0x000fe400078e0205 */
[----:B------:R-:W-:Y:S01]  /*0b80*/  IMAD.MOV.U32 R7, RZ, RZ, -0x1 ;  /* 0xffffffffff077424 */ /* 0x000fe200078e00ff */
[----:B------:R-:W-:-:S03]  /*0b90*/  ISETP.NE.AND.EX P0, PT, R21, RZ, PT, P0 ;  /* 0x000000ff1500720c */ /* 0x000fc60003f05300 */
[----:B------:R-:W0:Y:S01]  /*0ba0*/  LDC R15, c[0x0][0x600] ;  /* 0x00018000ff0f7b82 */ /* 0x000e220000000800 */
[-CC-:B-1----:R-:W-:Y:S02]  /*0bb0*/  SHF.R.U64 R13, R6, R8.reuse, R5.reuse ;  /* 0x00000008060d7219 */ /* 0x182fe40000001205 */
[----:B------:R-:W-:-:S05]  /*0bc0*/  SHF.R.U32.HI R0, RZ, R8, R5 ;  /* 0x00000008ff007219 */ /* 0x000fca0000011605 */
[----:B------:R-:W1:Y:S01]  /*0bd0*/  LDC R22, c[0x0][0x648] ;  /* 0x00019200ff167b82 */ /* 0x000e620000000800 */
[-CC-:B--2---:R-:W-:Y:S02]  /*0be0*/  SHF.R.U64 R29, R13, R11.reuse, R0.reuse ;  /* 0x0000000b0d1d7219 */ /* 0x184fe40000001200 */
[----:B------:R-:W-:-:S05]  /*0bf0*/  SHF.R.U32.HI R5, RZ, R11, R0 ;  /* 0x0000000bff057219 */ /* 0x000fca0000011600 */
[----:B------:R-:W2:Y:S01]  /*0c00*/  LDC R24, c[0x0][0x638] ;  /* 0x00018e00ff187b82 */ /* 0x000ea20000000800 */
[-CC-:B---3--:R-:W-:Y:S02]  /*0c10*/  SHF.R.U64 R14, R29, R12.reuse, R5.reuse ;  /* 0x0000000c1d0e7219 */ /* 0x188fe40000001205 */
[-C--:B------:R-:W-:Y:S02]  /*0c20*/  SHF.L.U32 R0, R7, R12.reuse, RZ ;  /* 0x0000000c07007219 */ /* 0x080fe400000006ff */
[----:B------:R-:W-:Y:S01]  /*0c30*/  SHF.R.U32.HI R5, RZ, R12, R5 ;  /* 0x0000000cff057219 */ /* 0x000fe20000011605 */
[----:B------:R-:W-:Y:S01]  /*0c40*/  IMAD.MOV.U32 R4, RZ, RZ, R14 ;  /* 0x000000ffff047224 */ /* 0x000fe200078e000e */
[----:B------:R-:W-:Y:S01]  /*0c50*/  LOP3.LUT R10, RZ, R0, RZ, 0x33, !PT ;  /* 0x00000000ff0a7212 */ /* 0x000fe200078e33ff */
[----:B------:R-:W3:Y:S01]  /*0c60*/  LDC R26, c[0x0][0x610] ;  /* 0x00018400ff1a7b82 */ /* 0x000ee20000000800 */
[----:B------:R-:W-:Y:S05]  /*0c70*/  @!P0 BRA `(.L_x_10) ;  /* 0x0000000000288947 */ /* 0x000fea0003800000 */
[----:B------:R-:W4:Y:S02]  /*0c80*/  LDC R9, c[0x0][0x64c] ;  /* 0x00019300ff097b82 */ /* 0x000f240000000800 */
[----:B----4-:R-:W-:-:S05]  /*0c90*/  IADD3 R9, P0, R14, R9, RZ ;  /* 0x000000090e097210 */ /* 0x010fca0007f1e0ff */
        /* <DEDUP_REMOVED lines=8> */
.L_x_10:
[----:B-1----:R-:W-:Y:S01]  /*0d20*/  SHF.R.U64 R4, R4, R22, R5 ;  /* 0x0000001604047219 */ /* 0x002fe20000001205 */
[----:B0-----:R-:W-:Y:S01]  /*0d30*/  VIADD R6, R15, 0xffffffff ;  /* 0xffffffff0f067836 */ /* 0x001fe20000000000 */
[----:B------:R-:W-:Y:S01]  /*0d40*/  SHF.L.U32 R0, R25, R12, RZ ;  /* 0x0000000c19007219 */ /* 0x000fe200000006ff */
[----:B------:R-:W-:Y:S01]  /*0d50*/  IMAD.MOV.U32 R22, RZ, RZ, R27 ;  /* 0x000000ffff167224 */ /* 0x000fe200078e001b */
[----:B------:R-:W-:Y:S01]  /*0d60*/  LOP3.LUT R5, R29, R10, RZ, 0xc0, !PT ;  /* 0x0000000a1d057212 */ /* 0x000fe200078ec0ff */
[----:B------:R-:W-:Y:S01]  /*0d70*/  IMAD.MOV R7, RZ, RZ, -R4 ;  /* 0x000000ffff077224 */ /* 0x000fe200078e0a04 */
[----:B------:R-:W-:Y:S02]  /*0d80*/  SEL R3, R3, R28, !P1 ;  /* 0x0000001c03037207 */ /* 0x000fe40004800000 */
[----:B------:R-:W-:Y:S01]  /*0d90*/  LOP3.LUT R6, R13, R6, RZ, 0xc0, !PT ;  /* 0x000000060d067212 */ /* 0x000fe200078ec0ff */
[----:B------:R-:W-:Y:S02]  /*0da0*/  IMAD R4, R0, R4, R5 ;  /* 0x0000000400047224 */ /* 0x000fe400078e0205 */
[----:B--2---:R-:W-:-:S02]  /*0db0*/  IMAD R0, R7, R24, R14 ;  /* 0x0000001807007224 */ /* 0x004fc400078e020e */
[----:B---3--:R-:W-:Y:S02]  /*0dc0*/  IMAD R3, R4, R26, R3 ;  /* 0x0000001a04037224 */ /* 0x008fe400078e0203 */
[----:B------:R-:W-:Y:S02]  /*0dd0*/  IMAD.MOV.U32 R5, RZ, RZ, 0x1 ;  /* 0x00000001ff057424 */ /* 0x000fe400078e00ff */
[----:B------:R-:W-:-:S03]  /*0de0*/  IMAD R4, R0, R15, R6 ;  /* 0x0000000f00047224 */ /* 0x000fc600078e0206 */
[----:B------:R-:W-:Y:S02]  /*0df0*/  PRMT R0, R5, 0x7610, R0 ;  /* 0x0000761005007816 */ /* 0x000fe40000000000 */
[----:B------:R-:W-:Y:S02]  /*0e00*/  SEL R152, R4, R3, !P1 ;  /* 0x0000000304987207 */ /* 0x000fe40004800000 */
[----:B------:R-:W-:-:S07]  /*0e10*/  SEL R153, R3, R4, !P1 ;  /* 0x0000000403997207 */ /* 0x000fce0004800000 */
.L_x_8:
[----:B------:R-:W-:-:S08]  /*0e20*/  NOP ;  /* 0x0000000000007918 */ /* 0x000fd00000000000 */
[----:B------:R-:W0:Y:S02]  /*0e30*/  USETMAXREG.TRY_ALLOC.CTAPOOL UP0, 0xe8 ;  /* 0x000000e8000079c8 */ /* 0x000e240008000600 */
[----:B0-----:R-:W-:-:S13]  /*0e40*/  PLOP3.LUT P0, PT, PT, PT, UP0, 0x80, 0x0 ;  /* 0x000000000000781c */ /* 0x001fda0003f0f008 */
[----:B------:R-:W-:Y:S05]  /*0e50*/  @!P0 BRA `(.L_x_8) ;  /* 0xfffffffc00f08947 */ /* 0x000fea000383ffff */
[----:B------:R-:W-:Y:S01]  /*0e60*/  ULDC.64 UR4, c[0x0][0x598] ;  /* 0x0001660000047ab9 */ /* 0x000fe20000000a00 */
[----:B------:R-:W-:Y:S01]  /*0e70*/  ULDC.64 UR36, c[0x0][0x208] ;  /* 0x0000820000247ab9 */ /* 0x000fe20000000a00 */
[----:B------:R-:W-:-:S04]  /*0e80*/  ISETP.NE.U32.AND P0, PT, RZ, UR4, PT ;  /* 0x00000004ff007c0c */ /* 0x000fc8000bf05070 */
[----:B------:R-:W-:-:S13]  /*0e90*/  ISETP.NE.AND.EX P0, PT, RZ, UR5, PT, P0 ;  /* 0x00000005ff007c0c */ /* 0x000fda000bf05300 */
[----:B------:R-:W-:Y:S05]  /*0ea0*/  @!P0 BRA `(.L_x_11) ;  /* 0x00000000001c8947 */ /* 0x000fea0003800000 */
[----:B------:R-:W0:Y:S02]  /*0eb0*/  LDC.64 R4, c[0x0][0x598] ;  /* 0x00016600ff047b82 */ /* 0x000e240000000a00 */
[----:B0-----:R-:W2:Y:S02]  /*0ec0*/  LDG.E.64 R4, desc[UR36][R4.64] ;  /* 0x0000002404047981 */ /* 0x001ea4000c1e1b00 */
[----:B--2---:R-:W-:-:S04]  /*0ed0*/  ISETP.NE.U32.AND P0, PT, R4, RZ, PT ;  /* 0x000000ff0400720c */ /* 0x004fc80003f05070 */
[----:B------:R-:W-:-:S13]  /*0ee0*/  ISETP.NE.AND.EX P0, PT, R5, RZ, PT, P0 ;  /* 0x000000ff0500720c */ /* 0x000fda0003f05300 */
[----:B------:R-:W-:Y:S05]  /*0ef0*/  @!P0 BRA `(.L_x_11) ;  /* 0x0000000000088947 */ /* 0x000fea0003800000 */
[----:B------:R0:W5:Y:S01]  /*0f00*/  LD.E R154, desc[UR36][R4.64] ;  /* 0x00000024049a7980 */ /* 0x000162000c101900 */
[----:B------:R-:W-:Y:S05]  /*0f10*/  BRA `(.L_x_12) ;  /* 0x0000000000247947 */ /* 0x000fea0003800000 */
.L_x_11:
[----:B------:R-:W-:Y:S02]  /*0f20*/  ULDC.64 UR4, c[0x0][0x588] ;  /* 0x0001620000047ab9 */ /* 0x000fe40000000a00 */
[----:B------:R-:W-:-:S04]  /*0f30*/  ISETP.NE.U32.AND P0, PT, RZ, UR4, PT ;  /* 0x00000004ff007c0c */ /* 0x000fc8000bf05070 */
[----:B------:R-:W-:-:S13]  /*0f40*/  ISETP.NE.AND.EX P0, PT, RZ, UR5, PT, P0 ;  /* 0x00000005ff007c0c */ /* 0x000fda000bf05300 */
[----:B------:R-:W-:Y:S05]  /*0f50*/  @!P0 BRA `(.L_x_13) ;  /* 0x00000000000c8947 */ /* 0x000fea0003800000 */
[----:B------:R-:W0:Y:S02]  /*0f60*/  LDC.64 R154, c[0x0][0x588] ;  /* 0x00016200ff9a7b82 */ /* 0x000e240000000a00 */
[----:B0-----:R1:W5:Y:S01]  /*0f70*/  LDG.E R154, desc[UR36][R154.64] ;  /* 0x000000249a9a7981 */ /* 0x001362000c1e1900 */
[----:B------:R-:W-:Y:S05]  /*0f80*/  BRA `(.L_x_12) ;  /* 0x0000000000087947 */ /* 0x000fea0003800000 */
.L_x_13:
[----:B------:R-:W-:Y:S02]  /*0f90*/  ULDC UR4, c[0x0][0x580] ;  /* 0x0001600000047ab9 */ /* 0x000fe40000000800 */
[----:B------:R-:W-:-:S07]  /*0fa0*/  IMAD.U32 R154, RZ, RZ, UR4 ;  /* 0x00000004ff9a7e24 */ /* 0x000fce000f8e00ff */
.L_x_12:
[----:B------:R-:W-:Y:S02]  /*0fb0*/  ULDC.64 UR4, c[0x0][0x5a0] ;  /* 0x0001680000047ab9 */ /* 0x000fe40000000a00 */
[----:B------:R-:W-:-:S04]  /*0fc0*/  ISETP.NE.U32.AND P0, PT, RZ, UR4, PT ;  /* 0x00000004ff007c0c */ /* 0x000fc8000bf05070 */
[----:B------:R-:W-:-:S13]  /*0fd0*/  ISETP.NE.AND.EX P0, PT, RZ, UR5, PT, P0 ;  /* 0x00000005ff007c0c */ /* 0x000fda000bf05300 */
[----:B------:R-:W-:Y:S05]  /*0fe0*/  @!P0 BRA `(.L_x_14) ;  /* 0x00000000001c8947 */ /* 0x000fea0003800000 */
[----:B0-----:R-:W0:Y:S02]  /*0ff0*/  LDC.64 R4, c[0x0][0x5a0] ;  /* 0x00016800ff047b82 */ /* 0x001e240000000a00 */
[----:B0-----:R-:W2:Y:S02]  /*1000*/  LDG.E.64 R4, desc[UR36][R4.64] ;  /* 0x0000002404047981 */ /* 0x001ea4000c1e1b00 */
[----:B--2---:R-:W-:-:S04]  /*1010*/  ISETP.NE.U32.AND P0, PT, R4, RZ, PT ;  /* 0x000000ff0400720c */ /* 0x004fc80003f05070 */
[----:B------:R-:W-:-:S13]  /*1020*/  ISETP.NE.AND.EX P0, PT, R5, RZ, PT, P0 ;  /* 0x000000ff0500720c */ /* 0x000fda0003f05300 */
[----:B------:R-:W-:Y:S05]  /*1030*/  @!P0 BRA `(.L_x_14) ;  /* 0x0000000000088947 */ /* 0x000fea0003800000 */
[----:B-1----:R0:W5:Y:S01]  /*1040*/  LD.E R155, desc[UR36][R4.64] ;  /* 0x00000024049b7980 */ /* 0x002162000c101900 */
[----:B------:R-:W-:Y:S05]  /*1050*/  BRA `(.L_x_15) ;  /* 0x0000000000247947 */ /* 0x000fea0003800000 */
.L_x_14:
[----:B------:R-:W-:Y:S02]  /*1060*/  ULDC.64 UR4, c[0x0][0x590] ;  /* 0x0001640000047ab9 */ /* 0x000fe40000000a00 */
[----:B------:R-:W-:-:S04]  /*1070*/  ISETP.NE.U32.AND P0, PT, RZ, UR4, PT ;  /* 0x00000004ff007c0c */ /* 0x000fc8000bf05070 */
[----:B------:R-:W-:-:S13]  /*1080*/  ISETP.NE.AND.EX P0, PT, RZ, UR5, PT, P0 ;  /* 0x00000005ff007c0c */ /* 0x000fda000bf05300 */
[----:B------:R-:W-:Y:S05]  /*1090*/  @!P0 BRA `(.L_x_16) ;  /* 0x00000000000c8947 */ /* 0x000fea0003800000 */
[----:B0-----:R-:W1:Y:S02]  /*10a0*/  LDC.64 R4, c[0x0][0x590] ;  /* 0x00016400ff047b82 */ /* 0x001e640000000a00 */
[----:B-1----:R1:W5:Y:S01]  /*10b0*/  LDG.E R155, desc[UR36][R4.64] ;  /* 0x00000024049b7981 */ /* 0x002362000c1e1900 */
[----:B------:R-:W-:Y:S05]  /*10c0*/  BRA `(.L_x_15) ;  /* 0x0000000000087947 */ /* 0x000fea0003800000 */
.L_x_16:
[----:B------:R-:W-:Y:S02]  /*10d0*/  ULDC UR4, c[0x0][0x584] ;  /* 0x0001610000047ab9 */ /* 0x000fe40000000800 */
[----:B-1----:R-:W-:-:S07]  /*10e0*/  IMAD.U32 R155, RZ, RZ, UR4 ;  /* 0x00000004ff9b7e24 */ /* 0x002fce000f8e00ff */
.L_x_15:
[----:B------:R-:W-:-:S13]  /*10f0*/  LOP3.LUT P0, RZ, R0, 0xff, RZ, 0xc0, !PT ;  /* 0x000000ff00ff7812 */ /* 0x000fda000780c0ff */
[----:B------:R-:W-:Y:S05]  /*1100*/  @!P0 EXIT ;  /* 0x000000000000894d */ /* 0x000fea0003800000 */
[----:B------:R-:W-:Y:S01]  /*1110*/  ULDC UR4, c[0x0][0x28c] ;  /* 0x0000a30000047ab9 */ /* 0x000fe20000000800 */
[----:B------:R-:W-:Y:S01]  /*1120*/  UMOV UR38, URZ ;  /* 0x0000003f00267c82 */ /* 0x000fe20008000000 */
[----:B------:R-:W-:Y:S01]  /*1130*/  UIADD3 UR4, UR4, 0x3f, URZ ;  /* 0x0000003f04047890 */ /* 0x000fe2000fffe03f */
[----:B------:R-:W-:-:S03]  /*1140*/  UMOV UR39, URZ ;  /* 0x0000003f00277c82 */ /* 0x000fc60008000000 */
[----:B------:R-:W-:-:S04]  /*1150*/  USHF.R.S32.HI UR5, URZ, 0x1f, UR4 ;  /* 0x0000001f3f057899 */ /* 0x000fc80008011404 */
[----:B------:R-:W-:-:S04]  /*1160*/  ULEA.HI UR5, UR5, UR4, URZ, 0x6 ;  /* 0x0000000405057291 */ /* 0x000fc8000f8f303f */
[----:B------:R-:W-:-:S12]  /*1170*/  USHF.R.S32.HI UR40, URZ, 0x6, UR5 ;  /* 0x000000063f287899 */ /* 0x000fd80008011405 */
.L_x_294:
[----:B------:R-:W-:Y:S01]  /*1180*/  LOP3.LUT R0, R18, 0x80, RZ, 0xc0, !PT ;  /* 0x0000008012007812 */ /* 0x000fe200078ec0ff */
[----:B------:R-:W2:Y:S01]  /*1190*/  S2UR UR7, SR_CgaCtaId ;  /* 0x00000000000779c3 */ /* 0x000ea20000008800 */
[----:B------:R-:W-:Y:S02]  /*11a0*/  UMOV UR6, 0x400 ;  /* 0x0000040000067882 */ /* 0x000fe40000000000 */
[----:B------:R-:W-:-:S06]  /*11b0*/  SHF.R.U32.HI R0, RZ, 0x7, R0 ;  /* 0x00000007ff007819 */ /* 0x000fcc0000011600 */
[----:B---3--:R-:W3:Y:S01]  /*11c0*/  SHFL.IDX PT, R0, R0, RZ, 0x1f ;  /* 0x00001fff00007589 */ /* 0x008ee200000e0000 */
[----:B--2---:R-:W-:Y:S01]  /*11d0*/  ULEA UR6, UR7, UR6, 0x18 ;  /* 0x0000000607067291 */ /* 0x004fe2000f8ec03f */
[----:B---3--:R-:W-:-:S13]  /*11e0*/  R2UR UR4, R0 ;  /* 0x00000000000472ca */ /* 0x008fda00000e0000 */
[----:B------:R-:W-:-:S04]  /*11f0*/  ULEA.HI UR5, UR4, UR4, URZ, 0x1 ;  /* 0x0000000404057291 */ /* 0x000fc8000f8f083f */
[----:B------:R-:W-:-:S04]  /*1200*/  ULOP3.LUT UR5, UR5, 0xffffe, URZ, 0xc0, !UPT ;  /* 0x000ffffe05057892 */ /* 0x000fc8000f8ec03f */
[----:B------:R-:W-:-:S03]  /*1210*/  UIADD3 UR5, UR4, -UR5, URZ ;  /* 0x8000000504057290 */ /* 0x000fc6000fffe03f */
[----:B------:R-:W-:Y:S01]  /*1220*/  ULDC UR4, c[0x0][0x28c] ;  /* 0x0000a30000047ab9 */ /* 0x000fe20000000800 */
[----:B------:R-:W-:Y:S01]  /*1230*/  ULEA UR5, UR5, UR6, 0xc ;  /* 0x0000000605057291 */ /* 0x000fe2000f8e603f */
[----:B------:R-:W-:-:S03]  /*1240*/  ISETP.LT.AND P0, PT, RZ, UR4, PT ;  /* 0x00000004ff007c0c */ /* 0x000fc6000bf01270 */
[----:B------:R-:W-:-:S04]  /*1250*/  UIADD3 UR5, UR5, 0x100, URZ ;  /* 0x0000010005057890 */ /* 0x000fc8000fffe03f */
[----:B------:R-:W-:-:S04]  /*1260*/  USHF.R.U32.HI UR5, URZ, 0x4, UR5 ;  /* 0x000000043f057899 */ /* 0x000fc80008011605 */
[----:B------:R-:W-:Y:S02]  /*1270*/  ULOP3.LUT UR41, UR5, 0x3fff, URZ, 0xc0, !UPT ;  /* 0x00003fff05297892 */ /* 0x000fe4000f8ec03f */
[----:B0-----:R-:W-:Y:S10]  /*1280*/  @P0 BRA `(.L_x_17) ;  /* 0x0000000000400947 */ /* 0x001ff40003800000 */
[----:B------:R-:W-:Y:S01]  /*1290*/  MOV R0, 0x0 ;  /* 0x0000000000007802 */ /* 0x000fe20000000f00 */
[----:B------:R-:W-:Y:S01]  /*12a0*/  ULDC.64 UR4, c[0x4][0x68] ;  /* 0x01001a0000047ab9 */ /* 0x000fe20000000a00 */
[----:B------:R-:W-:Y:S01]  /*12b0*/  ULDC.64 UR6, c[0x4][0x8] ;  /* 0x0100020000067ab9 */ /* 0x000fe20000000a00 */
[----:B01----:R-:W-:Y:S01]  /*12c0*/  IMAD.U32 R4, RZ, RZ, UR4 ;  /* 0x00000004ff047e24 */ /* 0x003fe2000f8e00ff */
[----:B------:R0:W1:Y:S01]  /*12d0*/  LDC.64 R14, c[0x4][R0] ;  /* 0x01000000000e7b82 */ /* 0x0000620000000a00 */
[----:B------:R-:W-:Y:S01]  /*12e0*/  IMAD.U32 R5, RZ, RZ, UR5 ;  /* 0x00000005ff057e24 */ /* 0x000fe2000f8e00ff */
[----:B------:R-:W-:Y:S01]  /*12f0*/  ULDC.64 UR4, c[0x4][0x70] ;  /* 0x01001c0000047ab9 */ /* 0x000fe20000000a00 */
[----:B------:R-:W-:Y:S02]  /*1300*/  IMAD.U32 R10, RZ, RZ, UR6 ;  /* 0x00000006ff0a7e24 */ /* 0x000fe4000f8e00ff */
[----:B------:R-:W-:Y:S02]  /*1310*/  IMAD.U32 R6, RZ, RZ, UR4 ;  /* 0x00000004ff067e24 */ /* 0x000fe4000f8e00ff */
[----:B------:R-:W-:-:S02]  /*1320*/  IMAD.U32 R7, RZ, RZ, UR5 ;  /* 0x00000005ff077e24 */ /* 0x000fc4000f8e00ff */
[----:B------:R-:W-:Y:S02]  /*1330*/  IMAD.U32 R11, RZ, RZ, UR7 ;  /* 0x00000007ff0b7e24 */ /* 0x000fe4000f8e00ff */
[----:B------:R-:W-:Y:S02]  /*1340*/  IMAD.MOV.U32 R8, RZ, RZ, 0x1e1 ;  /* 0x000001e1ff087424 */ /* 0x000fe400078e00ff */
[----:B------:R-:W-:Y:S02]  /*1350*/  IMAD.MOV.U32 R12, RZ, RZ, 0x1 ;  /* 0x00000001ff0c7424 */ /* 0x000fe400078e00ff */
[----:B0-----:R-:W-:-:S07]  /*1360*/  IMAD.MOV.U32 R13, RZ, RZ, RZ ;  /* 0x000000ffff0d7224 */ /* 0x001fce00078e00ff */
[----:B------:R-:W-:-:S07]  /*1370*/  LEPC R20, `(.L_x_17) ;  /* 0x000000001014794e */ /* 0x000fce0000000000 */
[----:B-1---5:R-:W-:Y:S05]  /*1380*/  CALL.ABS.NOINC R14 ;  /* 0x000000000e007343 */ /* 0x022fea0003c00000 */
.L_x_17:
[----:B------:R-:W-:-:S04]  /*1390*/  LOP3.LUT R0, R19, 0x1, RZ, 0xfc, !PT ;  /* 0x0000000113007812 */ /* 0x000fc800078efcff */
[----:B------:R-:W-:-:S13]  /*13a0*/  ISETP.NE.AND P0, PT, R0, 0x3, PT ;  /* 0x000000030000780c */ /* 0x000fda0003f05270 */
[----:B------:R-:W-:Y:S05]  /*13b0*/  @!P0 BRA `(.L_x_18) ;  /* 0x0000000000048947 */ /* 0x000fea0003800000 */
[----:B------:R-:W-:Y:S01]  /*13c0*/  BPT.TRAP 0x1 ;  /* 0x000000040000795c */ /* 0x000fe20000300000 */
.L_x_18:
[----:B------:R-:W2:Y:S01]  /*13d0*/  S2UR UR5, SR_CgaCtaId ;  /* 0x00000000000579c3 */ /* 0x000ea20000008800 */
[----:B------:R-:W-:Y:S01]  /*13e0*/  UMOV UR4, 0x400 ;  /* 0x0000040000047882 */ /* 0x000fe20000000000 */
[----:B------:R-:W-:Y:S02]  /*13f0*/  IMAD.U32 R0, RZ, RZ, UR38 ;  /* 0x00000026ff007e24 */ /* 0x000fe4000f8e00ff */
[----:B------:R-:W-:-:S03]  /*1400*/  IMAD.U32 R3, RZ, RZ, UR39 ;  /* 0x00000027ff037e24 */ /* 0x000fc6000f8e00ff */
[----:B------:R-:W-:Y:S01]  /*1410*/  SHF.L.U32 R0, R0, 0x1f, RZ ;  /* 0x0000001f00007819 */ /* 0x000fe200000006ff */
[----:B--2---:R-:W-:-:S06]  /*1420*/  ULEA UR4, UR5, UR4, 0x18 ;  /* 0x0000000405047291 */ /* 0x004fcc000f8ec03f */
[----:B------:R-:W-:-:S04]  /*1430*/  IMAD.U32 R6, RZ, RZ, UR4 ;  /* 0x00000004ff067e24 */ /* 0x000fc8000f8e00ff */
[----:B------:R-:W-:-:S04]  /*1440*/  IMAD R3, R3, 0x8, R6 ;  /* 0x0000000803037824 */ /* 0x000fc800078e0206 */
[----:B------:R2:W3:Y:S01]  /*1450*/  SYNCS.PHASECHK.TRANS64.TRYWAIT P1, [R3+URZ], R0 ;  /* 0x00000000030075a7 */ /* 0x0004e2000802017f */
[----:B------:R-:W-:Y:S05]  /*1460*/  @!P0 BRA `(.L_x_19) ;  /* 0x0000000000048947 */ /* 0x000fea0003800000 */
[----:B------:R-:W-:Y:S01]  /*1470*/  BPT.TRAP 0x1 ;  /* 0x000000040000795c */ /* 0x000fe20000300000 */
.L_x_19:
[----:B---3--:R-:W-:Y:S05]  /*1480*/  @P1 BRA `(.L_x_20) ;  /* 0x0000000000081947 */ /* 0x008fea0003800000 */
[----:B------:R-:W3:Y:S02]  /*1490*/  SYNCS.PHASECHK.TRANS64.TRYWAIT P1, [R3+URZ], R0 ;  /* 0x00000000030075a7 */ /* 0x000ee4000802017f */
[----:B---3--:R-:W-:Y:S05]  /*14a0*/  @!P1 BRA `(.L_x_21) ;  /* 0x00000088000c9947 */ /* 0x008fea0003800000 */
.L_x_20:
[----:B------:R-:W-:-:S04]  /*14b0*/  UISETP.LT.AND UP0, UPT, UR40, 0x1, UPT ;  /* 0x000000012800788c */ /* 0x000fc8000bf01270 */
[----:B------:R-:W-:-:S06]  /*14c0*/  USEL UR4, UR40, 0x1, UP0 ;  /* 0x0000000128047887 */ /* 0x000fcc0008000000 */
[----:B--23--:R-:W-:Y:S01]  /*14d0*/  IMAD.U32 R0, RZ, RZ, UR4 ;  /* 0x00000004ff007e24 */ /* 0x00cfe2000f8e00ff */
[----:B------:R-:W-:Y:S05]  /*14e0*/  WARPSYNC.ALL ;  /* 0x0000000000007948 */ /* 0x000fea0003800000 */
[----:B------:R-:W-:-:S04]  /*14f0*/  IADD3 R0, -R0, UR40, RZ ;  /* 0x0000002800007c10 */ /* 0x000fc8000fffe1ff */
[----:B------:R-:W-:Y:S02]  /*1500*/  ISETP.GE.AND P1, PT, R0, 0x1, PT ;  /* 0x000000010000780c */ /* 0x000fe40003f26270 */
[----:B------:R-:W-:Y:S01]  /*1510*/  R2UR UR4, R6 ;  /* 0x00000000060472ca */ /* 0x000fe200000e0000 */
[----:B------:R-:W-:Y:S01]  /*1520*/  ULOP3.LUT UR41, UR41, 0x10000, URZ, 0xfc, !UPT ;  /* 0x0001000029297892 */ /* 0x000fe2000f8efc3f */
[----:B------:R-:W-:Y:S01]  /*1530*/  WARPGROUP.ARRIVE ;  /* 0x00000000000079c5 */ /* 0x000fe20000000000 */
[----:B------:R-:W-:Y:S01]  /*1540*/  UMOV UR5, 0x80000020 ;  /* 0x8000002000057882 */ /* 0x000fe20000000000 */
[----:B------:R-:W-:-:S09]  /*1550*/  UMOV UR7, 0x80000020 ;  /* 0x8000002000077882 */ /* 0x000fd20000000000 */
[----:B------:R-:W-:-:S04]  /*1560*/  UIADD3 UR4, UR4, 0x8100, URZ ;  /* 0x0000810004047890 */ /* 0x000fc8000fffe03f */
[----:B------:R-:W-:-:S04]  /*1570*/  USHF.R.U32.HI UR4, URZ, 0x4, UR4 ;  /* 0x000000043f047899 */ /* 0x000fc80008011604 */
[----:B------:R-:W-:-:S04]  /*1580*/  ULOP3.LUT UR4, UR4, 0x3fff, URZ, 0xc0, !UPT ;  /* 0x00003fff04047892 */ /* 0x000fc8000f8ec03f */
[----:B------:R-:W-:Y:S02]  /*1590*/  ULOP3.LUT UR9, UR4, 0x10000, URZ, 0xfc, !UPT ;  /* 0x0001000004097892 */ /* 0x000fe4000f8efc3f */
[----:B------:R-:W-:Y:S02]  /*15a0*/  ULEA UR4, UR39, UR41, 0x9 ;  /* 0x0000002927047291 */ /* 0x000fe4000f8e483f */
[----:B------:R-:W-:-:S09]  /*15b0*/  ULEA UR6, UR39, UR9, 0xa ;  /* 0x0000000927067291 */ /* 0x000fd2000f8e503f */
[----:B------:R-:W-:Y:S01]  /*15c0*/  IGMMA.64x256x32.S8.S8 R24, gdesc[UR4], RZ, !UPT, gsb0 ;  /* 0x06600000041879f1 */ /* 0x000fe2000c0410ff */
[----:B------:R-:W-:Y:S02]  /*15d0*/  UIADD3 UR4, UR4, 0x2, URZ ;  /* 0x0000000204047890 */ /* 0x000fe4000fffe03f */
[----:B------:R-:W-:Y:S01]  /*15e0*/  UIADD3 UR6, UR6, 0x2, URZ ;  /* 0x0000000206067890 */ /* 0x000fe2000fffe03f */
[----:B------:R-:W-:Y:S01]  /*15f0*/  UMOV UR5, 0x80000020 ;  /* 0x8000002000057882 */ /* 0x000fe20000000000 */
[----:B------:R-:W-:Y:S01]  /*1600*/  UMOV UR7, 0x80000020 ;  /* 0x8000002000077882 */ /* 0x000fe20000000000 */
[----:B------:R-:W-:Y:S02]  /*1610*/  WARPGROUP.DEPBAR.LE gsb0, 0x0 ;  /* 0x00008000000079c5 */ /* 0x000fe40000010000 */
[----:B------:R-:W-:-:S06]  /*1620*/  WARPGROUP.ARRIVE ;  /* 0x00000000000079c5 */ /* 0x000fcc0000000000 */
[----:B------:R-:W-:Y:S03]  /*1630*/  IGMMA.64x256x32.S8.S8 R24, gdesc[UR4], R24, gsb0 ;  /* 0x06600000041879f1 */ /* 0x000fe60008041018 */
[----:B------:R-:W-:Y:S02]  /*1640*/  WARPGROUP.DEPBAR.LE gsb0, 0x0 ;  /* 0x00008000000079c5 */ /* 0x000fe40000010000 */
[----:B------:R-:W-:Y:S05]  /*1650*/  @!P1 BRA `(.L_x_22) ;  /* 0x0000000000e49947 */ /* 0x000fea0003800000 */
[----:B------:R-:W-:Y:S02]  /*1660*/  UIADD3 UR4, UR39, 0x1, URZ ;  /* 0x0000000127047890 */ /* 0x000fe4000fffe03f */
[----:B------:R-:W-:Y:S02]  /*1670*/  IMAD.U32 R3, RZ, RZ, UR39 ;  /* 0x00000027ff037e24 */ /* 0x000fe4000f8e00ff */
[----:B------:R-:W-:-:S04]  /*1680*/  UISETP.NE.AND UP0, UPT, UR4, 0x4, UPT ;  /* 0x000000040400788c */ /* 0x000fc8000bf05270 */
[----:B------:R-:W-:Y:S02]  /*1690*/  USEL UR5, URZ, 0x1, UP0 ;  /* 0x000000013f057887 */ /* 0x000fe40008000000 */
[----:B------:R-:W-:Y:S02]  /*16a0*/  USEL UR8, UR4, URZ, UP0 ;  /* 0x0000003f04087287 */ /* 0x000fe40008000000 */
[----:B------:R-:W-:-:S06]  /*16b0*/  ULOP3.LUT UR5, UR38, UR5, URZ, 0x3c, !UPT ;  /* 0x0000000526057292 */ /* 0x000fcc000f8e3c3f */
[----:B------:R-:W-:-:S07]  /*16c0*/  IMAD.U32 R7, RZ, RZ, UR5 ;  /* 0x00000005ff077e24 */ /* 0x000fce000f8e00ff */
.L_x_29:
[----:B------:R-:W-:Y:S05]  /*16d0*/  @!P0 BRA `(.L_x_23) ;  /* 0x0000000000048947 */ /* 0x000fea0003800000 */
[----:B------:R-:W-:Y:S01]  /*16e0*/  BPT.TRAP 0x1 ;  /* 0x000000040000795c */ /* 0x000fe20000300000 */
.L_x_23:
[----:B------:R-:W2:Y:S01]  /*16f0*/  S2UR UR5, SR_CgaCtaId ;  /* 0x00000000000579c3 */ /* 0x000ea20000008800 */
[----:B------:R-:W-:Y:S01]  /*1700*/  UMOV UR4, 0x400 ;  /* 0x0000040000047882 */ /* 0x000fe20000000000 */
[----:B01----:R-:W-:Y:S01]  /*1710*/  IMAD.U32 R5, RZ, RZ, UR8 ;  /* 0x00000008ff057e24 */ /* 0x003fe2000f8e00ff */
[----:B------:R-:W-:Y:S01]  /*1720*/  SHF.L.U32 R4, R7, 0x1f, RZ ;  /* 0x0000001f07047819 */ /* 0x000fe200000006ff */
[----:B--2---:R-:W-:-:S06]  /*1730*/  ULEA UR4, UR5, UR4, 0x18 ;  /* 0x0000000405047291 */ /* 0x004fcc000f8ec03f */
[----:B------:R-:W-:-:S04]  /*1740*/  IMAD.U32 R6, RZ, RZ, UR4 ;  /* 0x00000004ff067e24 */ /* 0x000fc8000f8e00ff */
[----:B------:R-:W-:-:S04]  /*1750*/  IMAD R5, R5, 0x8, R6 ;  /* 0x0000000805057824 */ /* 0x000fc800078e0206 */
[----:B------:R0:W1:Y:S01]  /*1760*/  SYNCS.PHASECHK.TRANS64.TRYWAIT P1, [R5+URZ], R4 ;  /* 0x00000004050075a7 */ /* 0x000062000802017f */
[----:B------:R-:W-:Y:S05]  /*1770*/  @!P0 BRA `(.L_x_24) ;  /* 0x0000000000048947 */ /* 0x000fea0003800000 */
[----:B------:R-:W-:Y:S01]  /*1780*/  BPT.TRAP 0x1 ;  /* 0x000000040000795c */ /* 0x000fe20000300000 */
.L_x_24:
[----:B-1----:R-:W-:Y:S05]  /*1790*/  @P1 BRA `(.L_x_25) ;  /* 0x0000000000081947 */ /* 0x002fea0003800000 */
[----:B------:R-:W1:Y:S02]  /*17a0*/  SYNCS.PHASECHK.TRANS64.TRYWAIT P1, [R5+URZ], R4 ;  /* 0x00000004050075a7 */ /* 0x000e64000802017f */
[----:B-1----:R-:W-:Y:S05]  /*17b0*/  @!P1 BRA `(.L_x_26) ;  /* 0x00000084005c9947 */ /* 0x002fea0003800000 */
.L_x_25:
[----:B------:R-:W-:Y:S01]  /*17c0*/  ULEA UR4, UR8, UR41, 0x9 ;  /* 0x0000002908047291 */ /* 0x000fe2000f8e483f */
[----:B------:R-:W-:Y:S01]  /*17d0*/  WARPGROUP.ARRIVE ;  /* 0x00000000000079c5 */ /* 0x000fe20000000000 */
[----:B------:R-:W-:Y:S01]  /*17e0*/  ULEA UR6, UR8, UR9, 0xa ;  /* 0x0000000908067291 */ /* 0x000fe2000f8e503f */
[----:B------:R-:W-:Y:S01]  /*17f0*/  UMOV UR5, 0x80000020 ;  /* 0x8000002000057882 */ /* 0x000fe20000000000 */
[----:B------:R-:W-:-:S07]  /*1800*/  UMOV UR7, 0x80000020 ;  /* 0x8000002000077882 */ /* 0x000fce0000000000 */
[----:B------:R-:W-:Y:S01]  /*1810*/  IGMMA.64x256x32.S8.S8 R24, gdesc[UR4], R24, gsb0 ;  /* 0x06600000041879f1 */ /* 0x000fe20008041018 */
        /* <DEDUP_REMOVED lines=9> */
[----:B------:R-:W-:Y:S01]  /*18b0*/  BPT.TRAP 0x1 ;  /* 0x000000040000795c */ /* 0x000fe20000300000 */
.L_x_27:
[----:B------:R-:W-:-:S13]  /*18c0*/  ISETP.NE.AND P1, PT, R157, RZ, PT ;  /* 0x000000ff9d00720c */ /* 0x000fda0003f25270 */
[----:B01----:R-:W-:-:S04]  /*18d0*/  @P1 IMAD R4, R3, 0x8, R6 ;  /* 0x0000000803041824 */ /* 0x003fc800078e0206 */
[----:B------:R-:W-:-:S05]  /*18e0*/  @P1 VIADD R4, R4, 0x20 ;  /* 0x0000002004041836 */ /* 0x000fca0000000000 */
[----:B------:R-:W-:-:S04]  /*18f0*/  @P1 PRMT R4, R23, 0x654, R4 ;  /* 0x0000065417041816 */ /* 0x000fc80000000004 */
[----:B------:R0:W-:Y:S01]  /*1900*/  @P1 SYNCS.ARRIVE.TRANS64.RED.A1T0 RZ, [R4+URZ], RZ ;  /* 0x000000ff04ff19a7 */ /* 0x0001e2000810043f */
[----:B------:R-:W-:-:S13]  /*1910*/  ISETP.GT.U32.AND P1, PT, R19, 0x1, PT ;  /* 0x000000011300780c */ /* 0x000fda0003f24070 */
[----:B0-----:R-:W-:Y:S05]  /*1920*/  @P1 BRA `(.L_x_28) ;  /* 0x0000000000041947 */ /* 0x001fea0003800000 */
[----:B------:R-:W-:Y:S01]  /*1930*/  BPT.TRAP 0x1 ;  /* 0x000000040000795c */ /* 0x000fe20000300000 */
.L_x_28:
[----:B------:R-:W-:Y:S01]  /*1940*/  UIADD3 UR8, UR8, 0x1, URZ ;  /* 0x0000000108087890 */ /* 0x000fe2000fffe03f */
[C---:B------:R-:W-:Y:S01]  /*1950*/  ISETP.GT.AND P2, PT, R0.reuse, 0x1, PT ;  /* 0x000000010000780c */ /* 0x040fe20003f44270 */
[----:B------:R-:W-:Y:S02]  /*1960*/  VIADD R3, R3, 0x1 ;  /* 0x0000000103037836 */ /* 0x000fe40000000000 */
[----:B------:R-:W-:Y:S01]  /*1970*/  UISETP.NE.AND UP0, UPT, UR8, 0x4, UPT ;  /* 0x000000040800788c */ /* 0x000fe2000bf05270 */
[----:B------:R-:W-:Y:S02]  /*1980*/  VIADD R0, R0, 0xffffffff ;  /* 0xffffffff00007836 */ /* 0x000fe40000000000 */
[C---:B------:R-:W-:Y:S01]  /*1990*/  ISETP.NE.AND P1, PT, R3.reuse, 0x4, PT ;  /* 0x000000040300780c */ /* 0x040fe20003f25270 */
[----:B------:R-:W-:Y:S02]  /*19a0*/  USEL UR4, URZ, 0x1, UP0 ;  /* 0x000000013f047887 */ /* 0x000fe40008000000 */
[----:B------:R-:W-:Y:S01]  /*19b0*/  USEL UR8, UR8, URZ, UP0 ;  /* 0x0000003f08087287 */ /* 0x000fe20008000000 */
[----:B------:R-:W-:-:S03]  /*19c0*/  SEL R3, R3, RZ, P1 ;  /* 0x000000ff03037207 */ /* 0x000fc60000800000 */
[----:B------:R-:W-:Y:S01]  /*19d0*/  LOP3.LUT R7, R7, UR4, RZ, 0x3c, !PT ;  /* 0x0000000407077c12 */ /* 0x000fe2000f8e3cff */
[----:B------:R-:W-:Y:S07]  /*19e0*/  @P2 BRA `(.L_x_29) ;  /* 0xfffffffc00382947 */ /* 0x000fee000383ffff */
.L_x_22:
[----:B------:R-:W2:Y:S02]  /*19f0*/  LDC R0, c[0x0][0x28c] ;  /* 0x0000a300ff007b82 */ /* 0x000ea40000000800 */
[----:B--2---:R-:W-:-:S13]  /*1a00*/  ISETP.GE.AND P1, PT, R0, 0x1, PT ;  /* 0x000000010000780c */ /* 0x004fda0003f26270 */
[----:B------:R-:W-:Y:S05]  /*1a10*/  @!P1 BRA `(.L_x_30) ;  /* 0x0000000000409947 */ /* 0x000fea0003800000 */
[----:B------:R-:W-:Y:S05]  /*1a20*/  @!P0 BRA `(.L_x_31) ;  /* 0x0000000000048947 */ /* 0x000fea0003800000 */
[----:B------:R-:W-:Y:S01]  /*1a30*/  BPT.TRAP 0x1 ;  /* 0x000000040000795c */ /* 0x000fe20000300000 */
.L_x_31:
[----:B------:R-:W-:Y:S01]  /*1a40*/  ISETP.NE.AND P0, PT, R157, RZ, PT ;  /* 0x000000ff9d00720c */ /* 0x000fe20003f05270 */
[----:B------:R-:W-:-:S12]  /*1a50*/  UISETP.LT.AND UP1, UPT, UR40, 0x1, UPT ;  /* 0x000000012800788c */ /* 0x000fd8000bf21270 */
[----:B------:R-:W-:-:S05]  /*1a60*/  VOTEU.ANY UP0, P0 ;  /* 0x00000000003f7886 */ /* 0x000fca0000000100 */
[----:B------:R-:W-:-:S04]  /*1a70*/  @UP0 USEL UR4, UR40, 0x1, UP1 ;  /* 0x0000000128040887 */ /* 0x000fc80008800000 */
[----:B------:R-:W-:-:S06]  /*1a80*/  @UP0 UIADD3 UR4, UR39, UR40, -UR4 ;  /* 0x0000002827040290 */ /* 0x000fcc000fffe804 */
[----:B------:R-:W-:-:S04]  /*1a90*/  IMAD.U32 R0, RZ, RZ, UR4 ;  /* 0x00000004ff007e24 */ /* 0x000fc8000f8e00ff */
[----:B------:R-:W-:-:S05]  /*1aa0*/  @P0 IMAD.SHL.U32 R0, R0, 0x8, RZ ;  /* 0x0000000800000824 */ /* 0x000fca00078e00ff */
[----:B------:R-:W-:-:S04]  /*1ab0*/  @P0 LOP3.LUT R0, R0, 0x18, RZ, 0xc0, !PT ;  /* 0x0000001800000812 */ /* 0x000fc800078ec0ff */
[----:B------:R-:W-:-:S04]  /*1ac0*/  @P0 IADD3 R0, R6, 0x20, R0 ;  /* 0x0000002006000810 */ /* 0x000fc80007ffe000 */
[----:B------:R-:W-:-:S04]  /*1ad0*/  @P0 PRMT R0, R23, 0x654, R0 ;  /* 0x0000065417000816 */ /* 0x000fc80000000000 */
[----:B------:R2:W-:Y:S01]  /*1ae0*/  @P0 SYNCS.ARRIVE.TRANS64.RED.A1T0 RZ, [R0+URZ], RZ ;  /* 0x000000ff00ff09a7 */ /* 0x0005e2000810043f */
[----:B------:R-:W-:-:S13]  /*1af0*/  ISETP.GT.U32.AND P0, PT, R19, 0x1, PT ;  /* 0x000000011300780c */ /* 0x000fda0003f04070 */
[----:B--2---:R-:W-:Y:S05]  /*1b00*/  @P0 BRA `(.L_x_30) ;  /* 0x0000000000040947 */ /* 0x004fea0003800000 */
[----:B------:R-:W-:Y:S01]  /*1b10*/  BPT.TRAP 0x1 ;  /* 0x000000040000795c */ /* 0x000fe20000300000 */
.L_x_30:
[----:B------:R-:W2:Y:S01]  /*1b20*/  LDC R13, c[0x0][0x288] ;  /* 0x0000a200ff0d7b82 */ /* 0x000ea20000000800 */
[--C-:B------:R-:W-:Y:S01]  /*1b30*/  SHF.R.U32.HI R0, RZ, 0x2, R18.reuse ;  /* 0x00000002ff007819 */ /* 0x100fe20000011612 */
[----:B------:R-:W-:Y:S01]  /*1b40*/  UIADD3 UR39, UR40, UR39, URZ ;  /* 0x0000002728277290 */ /* 0x000fe2000fffe03f */
[----:B01----:R-:W-:Y:S01]  /*1b50*/  SHF.R.U32.HI R5, RZ, 0x7, R18 ;  /* 0x00000007ff057819 */ /* 0x003fe20000011612 */
[----:B------:R-:W-:Y:S01]  /*1b60*/  ULDC UR8, c[0x0][0x284] ;  /* 0x0000a10000087ab9 */ /* 0x000fe20000000800 */
[----:B------:R-:W-:Y:S01]  /*1b70*/  LOP3.LUT R4, R18, 0x60, RZ, 0xc0, !PT ;  /* 0x0000006012047812 */ /* 0x000fe200078ec0ff */
[----:B------:R-:W-:Y:S01]  /*1b80*/  USHF.R.U32.HI UR4, URZ, 0x2, UR39 ;  /* 0x000000023f047899 */ /* 0x000fe20008011627 */
[----:B------:R-:W-:Y:S01]  /*1b90*/  LOP3.LUT R3, R0, 0x7, RZ, 0xc0, !PT ;  /* 0x0000000700037812 */ /* 0x000fe200078ec0ff */
[----:B------:R-:W-:Y:S01]  /*1ba0*/  UISETP.GT.U32.AND UP1, UPT, UR39, 0x3, UPT ;  /* 0x000000032700788c */ /* 0x000fe2000bf24070 */
[----:B------:R-:W-:Y:S01]  /*1bb0*/  LOP3.LUT R0, R5, 0x1, RZ, 0xc0, !PT ;  /* 0x0000000105007812 */ /* 0x000fe200078ec0ff */
[----:B------:R-:W-:Y:S01]  /*1bc0*/  ULOP3.LUT UR4, UR4, 0x1, URZ, 0xc0, !UPT ;  /* 0x0000000104047892 */ /* 0x000fe2000f8ec03f */
[----:B------:R-:W-:Y:S01]  /*1bd0*/  SHF.R.U32.HI R6, RZ, 0x1, R4 ;  /* 0x00000001ff067819 */ /* 0x000fe20000011604 */
[----:B------:R-:W-:Y:S01]  /*1be0*/  IMAD.SHL.U32 R4, R18, 0x2, RZ ;  /* 0x0000000212047824 */ /* 0x000fe200078e00ff */
[----:B------:R-:W-:Y:S01]  /*1bf0*/  SHF.R.S32.HI R14, RZ, 0x1f, R22 ;  /* 0x0000001fff0e7819 */ /* 0x000fe20000011416 */
[----:B------:R-:W-:Y:S01]  /*1c00*/  IMAD.SHL.U32 R8, R0, 0x40, RZ ;  /* 0x0000004000087824 */ /* 0x000fe200078e00ff */
[--C-:B------:R-:W-:Y:S01]  /*1c10*/  IADD3 R5, RZ, -R6, -R3.reuse ;  /* 0x80000006ff057210 */ /* 0x100fe20007ffe803 */
[----:B------:R-:W-:Y:S01]  /*1c20*/  UISETP.NE.U32.AND UP0, UPT, UR4, 0x1, UPT ;  /* 0x000000010400788c */ /* 0x000fe2000bf05070 */
[----:B------:R-:W-:Y:S01]  /*1c30*/  LOP3.LUT R9, R4, 0x6, RZ, 0xc0, !PT ;  /* 0x0000000604097812 */ /* 0x000fe200078ec0ff */
[----:B------:R-:W-:Y:S01]  /*1c40*/  ULDC.64 UR6, c[0x0][0x5d0] ;  /* 0x0001740000067ab9 */ /* 0x000fe20000000a00 */
[----:B------:R-:W-:Y:S01]  /*1c50*/  LOP3.LUT R3, R8, 0x40, R3, 0xe2, !PT ;  /* 0x0000004008037812 */ /* 0x000fe200078ee203 */
[----:B------:R-:W-:Y:S01]  /*1c60*/  IMAD R7, R0, -0x40, R5 ;  /* 0xffffffc000077824 */ /* 0x000fe200078e0205 */
[----:B------:R-:W-:Y:S01]  /*1c70*/  LOP3.LUT R0, R18, 0x3, RZ, 0xc0, !PT ;  /* 0x0000000312007812 */ /* 0x000fe200078ec0ff */
[----:B------:R-:W-:Y:S01]  /*1c80*/  UISETP.LT.U32.AND UP1, UPT, UR40, 0x4, UP1 ;  /* 0x000000042800788c */ /* 0x000fe20008f21070 */
[----:B------:R-:W-:Y:S01]  /*1c90*/  PRMT R8, R9, 0x6540, R152 ;  /* 0x0000654009087816 */ /* 0x000fe20000000098 */
[----:B------:R-:W-:Y:S01]  /*1ca0*/  IMAD.SHL.U32 R152, R152, 0x100, RZ ;  /* 0x0000010098987824 */ /* 0x000fe200078e00ff */
[----:B------:R-:W-:Y:S01]  /*1cb0*/  UISETP.GT.U32.AND UP0, UPT, UR40, 0x3, !UP0 ;  /* 0x000000032800788c */ /* 0x000fe2000c704070 */
[----:B--2---:R-:W-:Y:S01]  /*1cc0*/  IMAD R11, R0, -0x2, R13 ;  /* 0xfffffffe000b7824 */ /* 0x004fe200078e020d */
[--C-:B------:R-:W-:Y:S01]  /*1cd0*/  SHF.R.S32.HI R9, RZ, 0x1f, R8.reuse ;  /* 0x0000001fff097819 */ /* 0x100fe20000011408 */
[C---:B------:R-:W-:Y:S01]  /*1ce0*/  IMAD.SHL.U32 R0, R153.reuse, 0x80, RZ ;  /* 0x0000008099007824 */ /* 0x040fe200078e00ff */
[----:B------:R-:W-:Y:S01]  /*1cf0*/  ISETP.GE.AND P0, PT, R152, R13, PT ;  /* 0x0000000d9800720c */ /* 0x000fe20003f06270 */
[----:B------:R-:W-:Y:S01]  /*1d00*/  IMAD R5, R14, UR6, RZ ;  /* 0x000000060e057c24 */ /* 0x000fe2000f8e02ff */
[----:B------:R-:W-:Y:S01]  /*1d10*/  USEL UR5, URZ, 0x1, !UP1 ;  /* 0x000000013f057887 */ /* 0x000fe2000c800000 */
[----:B------:R-:W-:Y:S01]  /*1d20*/  IMAD.WIDE R12, R153, 0x80, RZ ;  /* 0x00000080990c7825 */ /* 0x000fe200078e02ff */
[C---:B------:R-:W-:Y:S01]  /*1d30*/  ISETP.GE.OR P0, PT, R0.reuse, UR8, P0 ;  /* 0x0000000800007c0c */ /* 0x040fe20008706670 */
[----:B------:R-:W-:Y:S01]  /*1d40*/  USEL UR4, URZ, 0x1, !UP0 ;  /* 0x000000013f047887 */ /* 0x000fe2000c000000 */
[----:B------:R-:W-:Y:S01]  /*1d50*/  IADD3 R20, -R0, UR8, R7 ;  /* 0x0000000800147c10 */ /* 0x000fe2000fffe107 */
[C---:B------:R-:W-:Y:S01]  /*1d60*/  IMAD R15, R22.reuse, UR7, R5 ;  /* 0x00000007160f7c24 */ /* 0x040fe2000f8e0205 */
[----:B------:R-:W-:Y:S01]  /*1d70*/  ULOP3.LUT UR39, UR39, 0x3, URZ, 0xc0, !UPT ;  /* 0x0000000327277892 */ /* 0x000fe2000f8ec03f */
[----:B------:R-:W-:Y:S01]  /*1d80*/  IMAD.WIDE.U32 R4, R22, UR6, R8 ;  /* 0x0000000616047c25 */ /* 0x000fe2000f8e0008 */
[----:B------:R-:W-:Y:S01]  /*1d90*/  ULOP3.LUT UR38, UR4, UR38, UR5, 0x96, !UPT ;  /* 0x0000002604267292 */ /* 0x000fe2000f8e9605 */
[----:B------:R-:W-:-:S02]  /*1da0*/  LOP3.LUT R163, R12, R3, R6, 0xfe, !PT ;  /* 0x000000030ca37212 */ /* 0x000fc400078efe06 */
[----:B------:R-:W-:Y:S02]  /*1db0*/  IMAD.IADD R5, R5, 0x1, R15 ;  /* 0x0000000105057824 */ /* 0x000fe400078e020f */
[----:B------:R-:W-:Y:S02]  /*1dc0*/  IMAD.IADD R0, R11, 0x1, -R152 ;  /* 0x000000010b007824 */ /* 0x000fe400078e0a98 */
[----:B------:R-:W-:Y:S01]  /*1dd0*/  IMAD.MOV.U32 R153, RZ, RZ, -0x1 ;  /* 0xffffffffff997424 */ /* 0x000fe200078e00ff */
[----:B------:R-:W-:Y:S06]  /*1de0*/  @P0 BRA `(.L_x_32) ;  /* 0x0000006000a40947 */ /* 0x000fec0003800000 */
[----:B------:R-:W0:Y:S01]  /*1df0*/  LDC.64 R10, c[0x0][0x5c8] ;  /* 0x00017200ff0a7b82 */ /* 0x000e220000000a00 */
[----:B------:R-:W-:Y:S01]  /*1e00*/  ULDC.64 UR4, c[0x0][0x5c0] ;  /* 0x0001700000047ab9 */ /* 0x000fe20000000a00 */
[----:B------:R-:W-:Y:S01]  /*1e10*/  BSSY B0, `(.L_x_32) ;  /* 0x0000626000007945 */ /* 0x000fe20003800000 */
[-C--:B0-----:R-:W-:Y:S02]  /*1e20*/  IMAD R6, R13, R10.reuse, RZ ;  /* 0x0000000a0d067224 */ /* 0x081fe400078e02ff */
[----:B------:R-:W-:-:S04]  /*1e30*/  IMAD.WIDE.U32 R4, R163, R10, R4 ;  /* 0x0000000aa3047225 */ /* 0x000fc800078e0004 */
[----:B------:R-:W-:Y:S01]  /*1e40*/  IMAD R3, R163, R11, R6 ;  /* 0x0000000ba3037224 */ /* 0x000fe200078e0206 */
[----:B------:R-:W-:-:S03]  /*1e50*/  IADD3 R4, P0, R4, UR4, RZ ;  /* 0x0000000404047c10 */ /* 0x000fc6000ff1e0ff */
[----:B------:R-:W-:Y:S01]  /*1e60*/  IMAD.IADD R3, R5, 0x1, R3 ;  /* 0x0000000105037824 */ /* 0x000fe200078e0203 */
[----:B------:R-:W-:-:S04]  /*1e70*/  LEA R6, P1, R10, R4, 0x3 ;  /* 0x000000040a067211 */ /* 0x000fc800078218ff */
[----:B------:R-:W-:Y:S02]  /*1e80*/  IADD3.X R5, R3, UR5, RZ, P0, !PT ;  /* 0x0000000503057c10 */ /* 0x000fe400087fe4ff */
[----:B-----5:R-:W-:Y:S02]  /*1e90*/  ISETP.NE.AND P0, PT, R155, RZ, PT ;  /* 0x000000ff9b00720c */ /* 0x020fe40003f05270 */
[----:B------:R-:W-:-:S11]  /*1ea0*/  LEA.HI.X R7, R10, R5, R11, 0x3, P1 ;  /* 0x000000050a077211 */ /* 0x000fd600008f1c0b */
[----:B------:R-:W-:Y:S05]  /*1eb0*/  @!P0 BRA `(.L_x_33) ;  /* 0x0000004800648947 */ /* 0x000fea0003800000 */
[----:B------:R-:W0:Y:S01]  /*1ec0*/  LDC.64 R158, c[0x0][0x5b0] ;  /* 0x00016c00ff9e7b82 */ /* 0x000e220000000a00 */
[----:B------:R-:W-:Y:S01]  /*1ed0*/  ULDC.64 UR4, c[0x0][0x5b8] ;  /* 0x00016e0000047ab9 */ /* 0x000fe20000000a00 */
[----:B------:R-:W-:Y:S01]  /*1ee0*/  ISETP.GE.AND P1, PT, R20, 0x1, PT ;  /* 0x000000011400780c */ /* 0x000fe20003f26270 */
[----:B------:R-:W-:Y:S01]  /*1ef0*/  IMAD R3, R14, UR4, RZ ;  /* 0x000000040e037c24 */ /* 0x000fe2000f8e02ff */
[----:B------:R-:W-:Y:S01]  /*1f00*/  BSSY B1, `(.L_x_34) ;  /* 0x0000010000017945 */ /* 0x000fe20003800000 */
[----:B------:R-:W-:Y:S01]  /*1f10*/  IMAD.WIDE.U32 R14, R22, UR4, R8 ;  /* 0x00000004160e7c25 */ /* 0x000fe2000f8e0008 */
[----:B------:R-:W-:Y:S02]  /*1f20*/  ISETP.LT.OR P2, PT, R0, 0x1, !P1 ;  /* 0x000000010000780c */ /* 0x000fe40004f41670 */
[----:B------:R-:W1:Y:S01]  /*1f30*/  LDC.64 R160, c[0x0][0x5a8] ;  /* 0x00016a00ffa07b82 */ /* 0x000e620000000a00 */
[----:B------:R-:W-:Y:S02]  /*1f40*/  IMAD R3, R22, UR5, R3 ;  /* 0x0000000516037c24 */ /* 0x000fe4000f8e0203 */
[----:B------:R-:W-:-:S02]  /*1f50*/  IMAD.MOV.U32 R10, RZ, RZ, R14 ;  /* 0x000000ffff0a7224 */ /* 0x000fc400078e000e */
[----:B------:R-:W-:Y:S02]  /*1f60*/  IMAD.IADD R11, R15, 0x1, R3 ;  /* 0x000000010f0b7824 */ /* 0x000fe400078e0203 */
[-C--:B0-----:R-:W-:Y:S01]  /*1f70*/  IMAD R12, R13, R158.reuse, RZ ;  /* 0x0000009e0d0c7224 */ /* 0x081fe200078e02ff */
[----:B------:R-:W-:Y:S01]  /*1f80*/  SHF.L.U64.HI R13, R158, 0x3, R159 ;  /* 0x000000039e0d7819 */ /* 0x000fe2000001029f */
[----:B------:R-:W-:-:S04]  /*1f90*/  IMAD.WIDE.U32 R8, R163, R158, R10 ;  /* 0x0000009ea3087225 */ /* 0x000fc800078e000a */
[----:B------:R-:W-:Y:S01]  /*1fa0*/  IMAD R21, R163, R159, R12 ;  /* 0x0000009fa3157224 */ /* 0x000fe200078e020c */
[----:B-1----:R-:W-:Y:S01]  /*1fb0*/  IADD3 R8, P0, R8, R160, RZ ;  /* 0x000000a008087210 */ /* 0x002fe20007f1e0ff */
[----:B------:R-:W-:-:S03]  /*1fc0*/  IMAD.SHL.U32 R12, R158, 0x8, RZ ;  /* 0x000000089e0c7824 */ /* 0x000fc600078e00ff */
[----:B------:R-:W-:Y:S01]  /*1fd0*/  IADD3.X R9, R161, R9, R21, P0, !PT ;  /* 0x00000009a1097210 */ /* 0x000fe200007fe415 */
[----:B------:R-:W-:Y:S08]  /*1fe0*/  @P2 BRA `(.L_x_35) ;  /* 0x0000000000042947 */ /* 0x000ff00003800000 */
[----:B------:R0:W5:Y:S02]  /*1ff0*/  LDG.E.U8 R156, desc[UR36][R8.64] ;  /* 0x00000024089c7981 */ /* 0x000164000c1e1100 */
.L_x_35:
[----:B------:R-:W-:Y:S05]  /*2000*/  BSYNC B1 ;  /* 0x0000000000017941 */ /* 0x000fea0003800000 */
.L_x_34:
[----:B-----5:R-:W-:Y:S01]  /*2010*/  LOP3.LUT R3, R156, 0xffff, RZ, 0xc0, !PT ;  /* 0x0000ffff9c037812 */ /* 0x020fe200078ec0ff */
[----:B------:R-:W-:Y:S01]  /*2020*/  IMAD.WIDE.U32 R12, R163, R158, R12 ;  /* 0x0000009ea30c7225 */ /* 0x000fe200078e000c */
[----:B------:R-:W-:Y:S01]  /*2030*/  ISETP.GE.AND P0, PT, R20, 0x9, PT ;  /* 0x000000091400780c */ /* 0x000fe20003f06270 */
[----:B------:R-:W-:Y:S01]  /*2040*/  BSSY B1, `(.L_x_36) ;  /* 0x000000f000017945 */ /* 0x000fe20003800000 */
[----:B------:R-:W-:Y:S01]  /*2050*/  PRMT R15, R3, 0x8880, RZ ;  /* 0x00008880030f7816 */ /* 0x000fe200000000ff */
[----:B------:R-:W-:Y:S01]  /*2060*/  IMAD.IADD R3, R21, 0x1, R13 ;  /* 0x0000000115037824 */ /* 0x000fe200078e020d */
[----:B------:R-:W-:-:S03]  /*2070*/  IADD3 R10, P3, P4, R14, R160, R12 ;  /* 0x000000a00e0a7210 */ /* 0x000fc60007c7e00c */
[----:B------:R-:W-:Y:S01]  /*2080*/  IMAD.MOV.U32 R12, RZ, RZ, R15 ;  /* 0x000000ffff0c7224 */ /* 0x000fe200078e000f */
[----:B------:R-:W-:Y:S02]  /*2090*/  IADD3.X R11, R11, R161, R3, P3, P4 ;  /* 0x000000a10b0b7210 */ /* 0x000fe40001fe8403 */
[----:B------:R-:W-:Y:S01]  /*20a0*/  ISETP.LT.OR P3, PT, R0, 0x2, !P1 ;  /* 0x000000020000780c */ /* 0x000fe20004f61670 */
[----:B------:R-:W-:Y:S01]  /*20b0*/  IMAD R3, R12, R155, RZ ;  /* 0x0000009b0c037224 */ /* 0x000fe200078e02ff */
[----:B------:R-:W-:-:S03]  /*20c0*/  ISETP.LT.OR P4, PT, R0, 0x1, !P0 ;  /* 0x000000010000780c */ /* 0x000fc60004781670 */
[----:B------:R-:W-:-:S05]  /*20d0*/  @!P2 IMAD R13, R24, R154, R3 ;  /* 0x0000009a180da224 */ /* 0x000fca00078e0203 */
[----:B------:R1:W-:Y:S03]  /*20e0*/  @!P2 STG.E.U8 desc[UR36][R4.64], R13 ;  /* 0x0000000d0400a986 */ /* 0x0003e6000c101124 */
[----:B------:R-:W-:Y:S05]  /*20f0*/  @P3 BRA `(.L_x_37) ;  /* 0x00000000000c3947 */ /* 0x000fea0003800000 */
[----:B------:R-:W2:Y:S02]  /*2100*/  LDG.E.U8 R156, desc[UR36][R8.64+0x1] ;  /* 0x00000124089c7981 */ /* 0x000ea4000c1e1100 */
[----:B--2---:R-:W-:-:S05]  /*2110*/  PRMT R12, R156, 0x8880, RZ ;  /* 0x000088809c0c7816 */ /* 0x004fca00000000ff */
[----:B------:R-:W-:-:S07]  /*2120*/  IMAD R3, R12, R155, RZ ;  /* 0x0000009b0c037224 */ /* 0x000fce00078e02ff */
.L_x_37:
[----:B------:R-:W-:Y:S05]  /*2130*/  BSYNC B1 ;  /* 0x0000000000017941 */ /* 0x000fea0003800000 */
.L_x_36:
[----:B------:R-:W-:Y:S01]  /*2140*/  @!P3 IMAD R25, R25, R154, R3 ;  /* 0x0000009a1919b224 */ /* 0x000fe200078e0203 */
[----:B------:R-:W-:Y:S04]  /*2150*/  BSSY B1, `(.L_x_38) ;  /* 0x0000006000017945 */ /* 0x000fe80003800000 */
[----:B------:R2:W-:Y:S01]  /*2160*/  @!P3 STG.E.U8 desc[UR36][R4.64+0x1], R25 ;  /* 0x000001190400b986 */ /* 0x0005e2000c101124 */
[----:B------:R-:W-:Y:S05]  /*2170*/  @P4 BRA `(.L_x_39) ;  /* 0x00000000000c4947 */ /* 0x000fea0003800000 */
[----:B------:R-:W3:Y:S02]  /*2180*/  LDG.E.U8 R156, desc[UR36][R10.64] ;  /* 0x000000240a9c7981 */ /* 0x000ee4000c1e1100 */
[----:B---3--:R-:W-:-:S05]  /*2190*/  PRMT R12, R156, 0x8880, RZ ;  /* 0x000088809c0c7816 */ /* 0x008fca00000000ff */
[----:B------:R-:W-:-:S07]  /*21a0*/  IMAD R3, R12, R155, RZ ;  /* 0x0000009b0c037224 */ /* 0x000fce00078e02ff */
.L_x_39:
[----:B------:R-:W-:Y:S05]  /*21b0*/  BSYNC B1 ;  /* 0x0000000000017941 */ /* 0x000fea0003800000 */
.L_x_38:
[----:B------:R-:W-:Y:S01]  /*21c0*/  ISETP.LT.OR P2, PT, R0, 0x2, !P0 ;  /* 0x000000020000780c */ /* 0x000fe20004741670 */
[----:B-1----:R-:W-:Y:S01]  /*21d0*/  @!P4 IMAD R13, R26, R154, R3 ;  /* 0x0000009a1a0dc224 */ /* 0x002fe200078e0203 */
[----:B------:R-:W-:Y:S01]  /*21e0*/  BSSY B1, `(.L_x_40) ;  /* 0x0000008000017945 */ /* 0x000fe20003800000 */
[----:B------:R-:W-:-:S03]  /*21f0*/  ISETP.LT.OR P3, PT, R0, 0x9, !P1 ;  /* 0x000000090000780c */ /* 0x000fc60004f61670 */
[----:B------:R1:W-:Y:S01]  /*2200*/  @!P4 STG.E.U8 desc[UR36][R6.64], R13 ;  /* 0x0000000d0600c986 */ /* 0x0003e2000c101124 */
[----:B------:R-:W-:-:S06]  /*2210*/  ISETP.LT.OR P4, PT, R0, 0xa, !P1 ;  /* 0x0000000a0000780c */ /* 0x000fcc0004f81670 */
[----:B------:R-:W-:Y:S07]  /*2220*/  @P2 BRA `(.L_x_41) ;  /* 0x00000000000c2947 */ /* 0x000fee0003800000 */
[----:B------:R-:W3:Y:S02]  /*2230*/  LDG.E.U8 R156, desc[UR36][R10.64+0x1] ;  /* 0x000001240a9c7981 */ /* 0x000ee4000c1e1100 */
[----:B---3--:R-:W-:-:S05]  /*2240*/  PRMT R12, R156, 0x8880, RZ ;  /* 0x000088809c0c7816 */ /* 0x008fca00000000ff */
[----:B------:R-:W-:-:S07]  /*2250*/  IMAD R3, R12, R155, RZ ;  /* 0x0000009b0c037224 */ /* 0x000fce00078e02ff */
.L_x_41:
[----:B------:R-:W-:Y:S05]  /*2260*/  BSYNC B1 ;  /* 0x0000000000017941 */ /* 0x000fea0003800000 */
.L_x_40:
[----:B------:R-:W-:Y:S01]  /*2270*/  @!P2 IMAD R27, R27, R154, R3 ;  /* 0x0000009a1b1ba224 */ /* 0x000fe200078e0203 */
[----:B------:R-:W-:Y:S04]  /*2280*/  BSSY B1, `(.L_x_42) ;  /* 0x0000006000017945 */ /* 0x000fe80003800000 */
[----:B------:R3:W-:Y:S01]  /*2290*/  @!P2 STG.E.U8 desc[UR36][R6.64+0x1], R27 ;  /* 0x0000011b0600a986 */ /* 0x0007e2000c101124 */
[----:B------:R-:W-:Y:S05]  /*22a0*/  @P3 BRA `(.L_x_43) ;  /* 0x00000000000c3947 */ /* 0x000fea0003800000 */
[----:B------:R-:W4:Y:S02]  /*22b0*/  LDG.E.U8 R156, desc[UR36][R8.64+0x8] ;  /* 0x00000824089c7981 */ /* 0x000f24000c1e1100 */
[----:B----4-:R-:W-:-:S05]  /*22c0*/  PRMT R12, R156, 0x8880, RZ ;  /* 0x000088809c0c7816 */ /* 0x010fca00000000ff */
[----:B------:R-:W-:-:S07]  /*22d0*/  IMAD R3, R12, R155, RZ ;  /* 0x0000009b0c037224 */ /* 0x000fce00078e02ff */
.L_x_43:
[----:B------:R-:W-:Y:S05]  /*22e0*/  BSYNC B1 ;  /* 0x0000000000017941 */ /* 0x000fea0003800000 */
.L_x_42:
[----:B-1----:R-:W-:Y:S01]  /*22f0*/  @!P3 IMAD R13, R28, R154, R3 ;  /* 0x0000009a1c0db224 */ /* 0x002fe200078e0203 */
[----:B------:R-:W-:Y:S04]  /*2300*/  BSSY B1, `(.L_x_44) ;  /* 0x0000006000017945 */ /* 0x000fe80003800000 */
[----:B------:R1:W-:Y:S01]  /*2310*/  @!P3 STG.E.U8 desc[UR36][R4.64+0x8], R13 ;  /* 0x0000080d0400b986 */ /* 0x0003e2000c101124 */
[----:B------:R-:W-:Y:S05]  /*2320*/  @P4 BRA `(.L_x_45) ;  /* 0x00000000000c4947 */ /* 0x000fea0003800000 */
[----:B------:R-:W4:Y:S02]  /*2330*/  LDG.E.U8 R156, desc[UR36][R8.64+0x9] ;  /* 0x00000924089c7981 */ /* 0x000f24000c1e1100 */
[----:B----4-:R-:W-:-:S05]  /*2340*/  PRMT R12, R156, 0x8880, RZ ;  /* 0x000088809c0c7816 */ /* 0x010fca00000000ff */
[----:B------:R-:W-:-:S07]  /*2350*/  IMAD R3, R12, R155, RZ ;  /* 0x0000009b0c037224 */ /* 0x000fce00078e02ff */
.L_x_45:
[----:B------:R-:W-:Y:S05]  /*2360*/  BSYNC B1 ;  /* 0x0000000000017941 */ /* 0x000fea0003800000 */
.L_x_44:
[C---:B------:R-:W-:Y:S01]  /*2370*/  ISETP.LT.OR P2, PT, R0.reuse, 0x9, !P0 ;  /* 0x000000090000780c */ /* 0x040fe20004741670 */
[----:B------:R-:W-:Y:S01]  /*2380*/  @!P4 IMAD R29, R29, R154, R3 ;  /* 0x0000009a1d1dc224 */ /* 0x000fe200078e0203 */
[----:B------:R-:W-:Y:S01]  /*2390*/  BSSY B1, `(.L_x_46) ;  /* 0x0000008000017945 */ /* 0x000fe20003800000 */
[----:B------:R-:W-:-:S03]  /*23a0*/  ISETP.LT.OR P3, PT, R0, 0xa, !P0 ;  /* 0x0000000a0000780c */ /* 0x000fc60004761670 */
[----:B------:R4:W-:Y:S01]  /*23b0*/  @!P4 STG.E.U8 desc[UR36][R4.64+0x9], R29 ;  /* 0x0000091d0400c986 */ /* 0x0009e2000c101124 */
[----:B------:R-:W-:-:S06]  /*23c0*/  ISETP.LT.OR P4, PT, R0, 0x11, !P1 ;  /* 0x000000110000780c */ /* 0x000fcc0004f81670 */
[----:B------:R-:W-:Y:S07]  /*23d0*/  @P2 BRA `(.L_x_47) ;  /* 0x00000000000c2947 */ /* 0x000fee0003800000 */
[----:B------:R-:W5:Y:S02]  /*23e0*/  LDG.E.U8 R156, desc[UR36][R10.64+0x8] ;  /* 0x000008240a9c7981 */ /* 0x000f64000c1e1100 */
[----:B-----5:R-:W-:-:S05]  /*23f0*/  PRMT R12, R156, 0x8880, RZ ;  /* 0x000088809c0c7816 */ /* 0x020fca00000000ff */
[----:B------:R-:W-:-:S07]  /*2400*/  IMAD R3, R12, R155, RZ ;  /* 0x0000009b0c037224 */ /* 0x000fce00078e02ff */
.L_x_47:
[----:B------:R-:W-:Y:S05]  /*2410*/  BSYNC B1 ;  /* 0x0000000000017941 */ /* 0x000fea0003800000 */
.L_x_46:
[----:B-1----:R-:W-:Y:S01]  /*2420*/  @!P2 IMAD R13, R30, R154, R3 ;  /* 0x0000009a1e0da224 */ /* 0x002fe200078e0203 */
[----:B------:R-:W-:Y:S04]  /*2430*/  BSSY B1, `(.L_x_48) ;  /* 0x0000006000017945 */ /* 0x000fe80003800000 */
[----:B------:R1:W-:Y:S01]  /*2440*/  @!P2 STG.E.U8 desc[UR36][R6.64+0x8], R13 ;  /* 0x0000080d0600a986 */ /* 0x0003e2000c101124 */
[----:B------:R-:W-:Y:S05]  /*2450*/  @P3 BRA `(.L_x_49) ;  /* 0x00000000000c3947 */ /* 0x000fea0003800000 */
[----:B------:R-:W5:Y:S02]  /*2460*/  LDG.E.U8 R156, desc[UR36][R10.64+0x9] ;  /* 0x000009240a9c7981 */ /* 0x000f64000c1e1100 */
[----:B-----5:R-:W-:-:S05]  /*2470*/  PRMT R12, R156, 0x8880, RZ ;  /* 0x000088809c0c7816 */ /* 0x020fca00000000ff */
[----:B------:R-:W-:-:S07]  /*2480*/  IMAD R3, R12, R155, RZ ;  /* 0x0000009b0c037224 */ /* 0x000fce00078e02ff */
.L_x_49:
[----:B------:R-:W-:Y:S05]  /*2490*/  BSYNC B1 ;  /* 0x0000000000017941 */ /* 0x000fea0003800000 */
.L_x_48:
[----:B------:R-:W-:Y:S01]  /*24a0*/  @!P3 IMAD R31, R31, R154, R3 ;  /* 0x0000009a1f1fb224 */ /* 0x000fe200078e0203 */
[----:B------:R-:W-:Y:S04]  /*24b0*/  BSSY B1, `(.L_x_50) ;  /* 0x0000006000017945 */ /* 0x000fe80003800000 */
[----:B------:R0:W-:Y:S01]  /*24c0*/  @!P3 STG.E.U8 desc[UR36][R6.64+0x9], R31 ;  /* 0x0000091f0600b986 */ /* 0x0001e2000c101124 */
[----:B------:R-:W-:Y:S05]  /*24d0*/  @P4 BRA `(.L_x_51) ;  /* 0x00000000000c4947 */ /* 0x000fea0003800000 */
[----:B------:R-:W5:Y:S02]  /*24e0*/  LDG.E.U8 R156, desc[UR36][R8.64+0x10] ;  /* 0x00001024089c7981 */ /* 0x000f64000c1e1100 */
[----:B-----5:R-:W-:-:S05]  /*24f0*/  PRMT R12, R156, 0x8880, RZ ;  /* 0x000088809c0c7816 */ /* 0x020fca00000000ff */
[----:B------:R-:W-:-:S07]  /*2500*/  IMAD R3, R12, R155, RZ ;  /* 0x0000009b0c037224 */ /* 0x000fce00078e02ff */
.L_x_51:
[----:B------:R-:W-:Y:S05]  /*2510*/  BSYNC B1 ;  /* 0x0000000000017941 */ /* 0x000fea0003800000 */
.L_x_50:
[----:B------:R-:W-:Y:S01]  /*2520*/  ISETP.LT.OR P2, PT, R0, 0x12, !P1 ;  /* 0x000000120000780c */ /* 0x000fe20004f41670 */
[----:B-1----:R-:W-:Y:S01]  /*2530*/  @!P4 IMAD R13, R32, R154, R3 ;  /* 0x0000009a200dc224 */ /* 0x002fe200078e0203 */
        /* <DEDUP_REMOVED lines=8> */
.L_x_53:
[----:B------:R-:W-:Y:S05]  /*25c0*/  BSYNC B1 ;  /* 0x0000000000017941 */ /* 0x000fea0003800000 */
.L_x_52:
[----:B------:R-:W-:Y:S01]  /*25d0*/  @!P2 IMAD R33, R33, R154, R3 ;  /* 0x0000009a2121a224 */ /* 0x000fe200078e0203 */
[----:B------:R-:W-:Y:S04]  /*25e0*/  BSSY B1, `(.L_x_54) ;  /* 0x0000006000017945 */ /* 0x000fe80003800000 */
[----:B------:R0:W-:Y:S01]  /*25f0*/  @!P2 STG.E.U8 desc[UR36][R4.64+0x11], R33 ;  /* 0x000011210400a986 */ /* 0x0001e2000c101124 */
[----:B------:R-:W-:Y:S05]  /*2600*/  @P3 BRA `(.L_x_55) ;  /* 0x00000000000c3947 */ /* 0x000fea0003800000 */
[----:B------:R-:W5:Y:S02]  /*2610*/  LDG.E.U8 R156, desc[UR36][R10.64+0x10] ;  /* 0x000010240a9c7981 */ /* 0x000f64000c1e1100 */
[----:B-----5:R-:W-:-:S05]  /*2620*/  PRMT R12, R156, 0x8880, RZ ;  /* 0x000088809c0c7816 */ /* 0x020fca00000000ff */
[----:B------:R-:W-:-:S07]  /*2630*/  IMAD R3, R12, R155, RZ ;  /* 0x0000009b0c037224 */ /* 0x000fce00078e02ff */
.L_x_55:
[----:B------:R-:W-:Y:S05]  /*2640*/  BSYNC B1 ;  /* 0x0000000000017941 */ /* 0x000fea0003800000 */
.L_x_54:
[----:B-1----:R-:W-:Y:S01]  /*2650*/  @!P3 IMAD R13, R34, R154, R3 ;  /* 0x0000009a220db224 */ /* 0x002fe200078e0203 */
[----:B------:R-:W-:Y:S04]  /*2660*/  BSSY B1, `(.L_x_56) ;  /* 0x0000006000017945 */ /* 0x000fe80003800000 */
[----:B------:R1:W-:Y:S01]  /*2670*/  @!P3 STG.E.U8 desc[UR36][R6.64+0x10], R13 ;  /* 0x0000100d0600b986 */ /* 0x0003e2000c101124 */
[----:B------:R-:W-:Y:S05]  /*2680*/  @P4 BRA `(.L_x_57) ;  /* 0x00000000000c4947 */ /* 0x000fea0003800000 */
[----:B------:R-:W5:Y:S02]  /*2690*/  LDG.E.U8 R156, desc[UR36][R10.64+0x11] ;  /* 0x000011240a9c7981 */ /* 0x000f64000c1e1100 */
[----:B-----5:R-:W-:-:S05]  /*26a0*/  PRMT R12, R156, 0x8880, RZ ;  /* 0x000088809c0c7816 */ /* 0x020fca00000000ff */
[----:B------:R-:W-:-:S07]  /*26b0*/  IMAD R3, R12, R155, RZ ;  /* 0x0000009b0c037224 */ /* 0x000fce00078e02ff */
.L_x_57:
[----:B------:R-:W-:Y:S05]  /*26c0*/  BSYNC B1 ;  /* 0x0000000000017941 */ /* 0x000fea0003800000 */
.L_x_56:
        /* <DEDUP_REMOVED lines=10> */
.L_x_59:
[----:B------:R-:W-:Y:S05]  /*2770*/  BSYNC B1 ;  /* 0x0000000000017941 */ /* 0x000fea0003800000 */
.L_x_58:
[----:B-1----:R-:W-:Y:S01]  /*2780*/  @!P2 IMAD R13, R36, R154, R3 ;  /* 0x0000009a240da224 */ /* 0x002fe200078e0203 */
[----:B------:R-:W-:Y:S04]  /*2790*/  BSSY B1, `(.L_x_60) ;  /* 0x0000006000017945 */ /* 0x000fe80003800000 */
[----:B------:R1:W-:Y:S01]  /*27a0*/  @!P2 STG.E.U8 desc[UR36][R4.64+0x18], R13 ;  /* 0x0000180d0400a986 */ /* 0x0003e2000c101124 */
[----:B------:R-:W-:Y:S05]  /*27b0*/  @P3 BRA `(.L_x_61) ;  /* 0x00000000000c3947 */ /* 0x000fea0003800000 */
[----:B------:R-:W5:Y:S02]  /*27c0*/  LDG.E.U8 R156, desc[UR36][R8.64+0x19] ;  /* 0x00001924089c7981 */ /* 0x000f64000c1e1100 */
[----:B-----5:R-:W-:-:S05]  /*27d0*/  PRMT R12, R156, 0x8880, RZ ;  /* 0x000088809c0c7816 */ /* 0x020fca00000000ff */
[----:B------:R-:W-:-:S07]  /*27e0*/  IMAD R3, R12, R155, RZ ;  /* 0x0000009b0c037224 */ /* 0x000fce00078e02ff */
.L_x_61:
[----:B------:R-:W-:Y:S05]  /*27f0*/  BSYNC B1 ;  /* 0x0000000000017941 */ /* 0x000fea0003800000 */
.L_x_60:
[----:B------:R-:W-:Y:S01]  /*2800*/  @!P3 IMAD R37, R37, R154, R3 ;  /* 0x0000009a2525b224 */ /* 0x000fe200078e0203 */
[----:B------:R-:W-:Y:S04]  /*2810*/  BSSY B1, `(.L_x_62) ;  /* 0x0000006000017945 */ /* 0x000fe80003800000 */
[----:B------:R0:W-:Y:S01]  /*2820*/  @!P3 STG.E.U8 desc[UR36][R4.64+0x19], R37 ;  /* 0x000019250400b986 */ /* 0x0001e2000c101124 */
[----:B------:R-:W-:Y:S05]  /*2830*/  @P4 BRA `(.L_x_63) ;  /* 0x00000000000c4947 */ /* 0x000fea0003800000 */
[----:B------:R-:W5:Y:S02]  /*2840*/  LDG.E.U8 R156, desc[UR36][R10.64+0x18] ;  /* 0x000018240a9c7981 */ /* 0x000f64000c1e1100 */
[----:B-----5:R-:W-:-:S05]  /*2850*/  PRMT R12, R156, 0x8880, RZ ;  /* 0x000088809c0c7816 */ /* 0x020fca00000000ff */
[----:B------:R-:W-:-:S07]  /*2860*/  IMAD R3, R12, R155, RZ ;  /* 0x0000009b0c037224 */ /* 0x000fce00078e02ff */
.L_x_63:
[----:B------:R-:W-:Y:S05]  /*2870*/  BSYNC B1 ;  /* 0x0000000000017941 */ /* 0x000fea0003800000 */
.L_x_62:
        /* <DEDUP_REMOVED lines=10> */
.L_x_65:
[----:B------:R-:W-:Y:S05]  /*2920*/  BSYNC B1 ;  /* 0x0000000000017941 */ /* 0x000fea0003800000 */
.L_x_64:
[----:B------:R-:W-:Y:S01]  /*2930*/  @!P2 IMAD R39, R39, R154, R3 ;  /* 0x0000009a2727a224 */ /* 0x000fe200078e0203 */
[----:B------:R-:W-:Y:S04]  /*2940*/  BSSY B1, `(.L_x_66) ;  /* 0x0000006000017945 */ /* 0x000fe80003800000 */
[----:B------:R0:W-:Y:S01]  /*2950*/  @!P2 STG.E.U8 desc[UR36][R6.64+0x19], R39 ;  /* 0x000019270600a986 */ /* 0x0001e2000c101124 */
[----:B------:R-:W-:Y:S05]  /*2960*/  @P3 BRA `(.L_x_67) ;  /* 0x00000000000c3947 */ /* 0x000fea0003800000 */
[----:B------:R-:W5:Y:S02]  /*2970*/  LDG.E.U8 R156, desc[UR36][R8.64+0x20] ;  /* 0x00002024089c7981 */ /* 0x000f64000c1e1100 */
[----:B-----5:R-:W-:-:S05]  /*2980*/  PRMT R12, R156, 0x8880, RZ ;  /* 0x000088809c0c7816 */ /* 0x020fca00000000ff */
[----:B------:R-:W-:-:S07]  /*2990*/  IMAD R3, R12, R155, RZ ;  /* 0x0000009b0c037224 */ /* 0x000fce00078e02ff */
.L_x_67:
[----:B------:R-:W-:Y:S05]  /*29a0*/  BSYNC B1 ;  /* 0x0000000000017941 */ /* 0x000fea0003800000 */
.L_x_66:
[----:B-1----:R-:W-:Y:S01]  /*29b0*/  @!P3 IMAD R13, R40, R154, R3 ;  /* 0x0000009a280db224 */ /* 0x002fe200078e0203 */
[----:B------:R-:W-:Y:S04]  /*29c0*/  BSSY B1, `(.L_x_68) ;  /* 0x0000006000017945 */ /* 0x000fe80003800000 */
[----:B------:R1:W-:Y:S01]  /*29d0*/  @!P3 STG.E.U8 desc[UR36][R4.64+0x20], R13 ;  /* 0x0000200d0400b986 */ /* 0x0003e2000c101124 */
[----:B------:R-:W-:Y:S05]  /*29e0*/  @P4 BRA `(.L_x_69) ;  /* 0x00000000000c4947 */ /* 0x000fea0003800000 */
[----:B------:R-:W5:Y:S02]  /*29f0*/  LDG.E.U8 R156, desc[UR36][R8.64+0x21] ;  /* 0x00002124089c7981 */ /* 0x000f64000c1e1100 */
[----:B-----5:R-:W-:-:S05]  /*2a00*/  PRMT R12, R156, 0x8880, RZ ;  /* 0x000088809c0c7816 */ /* 0x020fca00000000ff */
[----:B------:R-:W-:-:S07]  /*2a10*/  IMAD R3, R12, R155, RZ ;  /* 0x0000009b0c037224 */ /* 0x000fce00078e02ff */
.L_x_69:
[----:B------:R-:W-:Y:S05]  /*2a20*/  BSYNC B1 ;  /* 0x0000000000017941 */ /* 0x000fea0003800000 */
.L_x_68:
        /* <DEDUP_REMOVED lines=10> */
.L_x_71:
[----:B------:R-:W-:Y:S05]  /*2ad0*/  BSYNC B1 ;  /* 0x0000000000017941 */ /* 0x000fea0003800000 */
.L_x_70:
[----:B-1----:R-:W-:Y:S01]  /*2ae0*/  @!P2 IMAD R13, R42, R154, R3 ;  /* 0x0000009a2a0da224 */ /* 0x002fe200078e0203 */
[----:B------:R-:W-:Y:S04]  /*2af0*/  BSSY B1, `(.L_x_72) ;  /* 0x0000006000017945 */ /* 0x000fe80003800000 */
[----:B------:R1:W-:Y:S01]  /*2b00*/  @!P2 STG.E.U8 desc[UR36][R6.64+0x20], R13 ;  /* 0x0000200d0600a986 */ /* 0x0003e2000c101124 */
[----:B------:R-:W-:Y:S05]  /*2b10*/  @P3 BRA `(.L_x_73) ;  /* 0x00000000000c3947 */ /* 0x000fea0003800000 */
[----:B------:R-:W5:Y:S02]  /*2b20*/  LDG.E.U8 R156, desc[UR36][R10.64+0x21] ;  /* 0x000021240a9c7981 */ /* 0x000f64000c1e1100 */
[----:B-----5:R-:W-:-:S05]  /*2b30*/  PRMT R12, R156, 0x8880, RZ ;  /* 0x000088809c0c7816 */ /* 0x020fca00000000ff */
[----:B------:R-:W-:-:S07]  /*2b40*/  IMAD R3, R12, R155, RZ ;  /* 0x0000009b0c037224 */ /* 0x000fce00078e02ff */
.L_x_73:
[----:B------:R-:W-:Y:S05]  /*2b50*/  BSYNC B1 ;  /* 0x0000000000017941 */ /* 0x000fea0003800000 */
.L_x_72:
[----:B------:R-:W-:Y:S01]  /*2b60*/  @!P3 IMAD R43, R43, R154, R3 ;  /* 0x0000009a2b2bb224 */ /* 0x000fe200078e0203 */
[----:B------:R-:W-:Y:S04]  /*2b70*/  BSSY B1, `(.L_x_74) ;  /* 0x0000006000017945 */ /* 0x000fe80003800000 */
[----:B------:R0:W-:Y:S01]  /*2b80*/  @!P3 STG.E.U8 desc[UR36][R6.64+0x21], R43 ;  /* 0x0000212b0600b986 */ /* 0x0001e2000c101124 */
[----:B------:R-:W-:Y:S05]  /*2b90*/  @P4 BRA `(.L_x_75) ;  /* 0x00000000000c4947 */ /* 0x000fea0003800000 */
[----:B------:R-:W5:Y:S02]  /*2ba0*/  LDG.E.U8 R156, desc[UR36][R8.64+0x28] ;  /* 0x00002824089c7981 */ /* 0x000f64000c1e1100 */
[----:B-----5:R-:W-:-:S05]  /*2bb0*/  PRMT R12, R156, 0x8880, RZ ;  /* 0x000088809c0c7816 */ /* 0x020fca00000000ff */
[----:B------:R-:W-:-:S07]  /*2bc0*/  IMAD R3, R12, R155, RZ ;  /* 0x0000009b0c037224 */ /* 0x000fce00078e02ff */
.L_x_75:
[----:B------:R-:W-:Y:S05]  /*2bd0*/  BSYNC B1 ;  /* 0x0000000000017941 */ /* 0x000fea0003800000 */
.L_x_74:
        /* <DEDUP_REMOVED lines=10> */
.L_x_77:
[----:B------:R-:W-:Y:S05]  /*2c80*/  BSYNC B1 ;  /* 0x0000000000017941 */ /* 0x000fea0003800000 */
.L_x_76:
[----:B------:R-:W-:Y:S01]  /*2c90*/  @!P2 IMAD R45, R45, R154, R3 ;  /* 0x0000009a2d2da224 */ /* 0x000fe200078e0203 */
[----:B------:R-:W-:Y:S04]  /*2ca0*/  BSSY B1, `(.L_x_78) ;  /* 0x0000006000017945 */ /* 0x000fe80003800000 */
[----:B------:R0:W-:Y:S01]  /*2cb0*/  @!P2 STG.E.U8 desc[UR36][R4.64+0x29], R45 ;  /* 0x0000292d0400a986 */ /* 0x0001e2000c101124 */
[----:B------:R-:W-:Y:S05]  /*2cc0*/  @P3 BRA `(.L_x_79) ;  /* 0x00000000000c3947 */ /* 0x000fea0003800000 */
[----:B------:R-:W5:Y:S02]  /*2cd0*/  LDG.E.U8 R156, desc[UR36][R10.64+0x28] ;  /* 0x000028240a9c7981 */ /* 0x000f64000c1e1100 */
[----:B-----5:R-:W-:-:S05]  /*2ce0*/  PRMT R12, R156, 0x8880, RZ ;  /* 0x000088809c0c7816 */ /* 0x020fca00000000ff */
[----:B------:R-:W-:-:S07]  /*2cf0*/  IMAD R3, R12, R155, RZ ;  /* 0x0000009b0c037224 */ /* 0x000fce00078e02ff */
.L_x_79:
[----:B------:R-:W-:Y:S05]  /*2d00*/  BSYNC B1 ;  /* 0x0000000000017941 */ /* 0x000fea0003800000 */
.L_x_78:
[----:B-1----:R-:W-:Y:S01]  /*2d10*/  @!P3 IMAD R13, R46, R154, R3 ;  /* 0x0000009a2e0db224 */ /* 0x002fe200078e0203 */
[----:B------:R-:W-:Y:S04]  /*2d20*/  BSSY B1, `(.L_x_80) ;  /* 0x0000006000017945 */ /* 0x000fe80003800000 */
[----:B------:R1:W-:Y:S01]  /*2d30*/  @!P3 STG.E.U8 desc[UR36][R6.64+0x28], R13 ;  /* 0x0000280d0600b986 */ /* 0x0003e2000c101124 */
[----:B------:R-:W-:Y:S05]  /*2d40*/  @P4 BRA `(.L_x_81) ;  /* 0x00000000000c4947 */ /* 0x000fea0003800000 */
[----:B------:R-:W5:Y:S02]  /*2d50*/  LDG.E.U8 R156, desc[UR36][R10.64+0x29] ;  /* 0x000029240a9c7981 */ /* 0x000f64000c1e1100 */
[----:B-----5:R-:W-:-:S05]  /*2d60*/  PRMT R12, R156, 0x8880, RZ ;  /* 0x000088809c0c7816 */ /* 0x020fca00000000ff */
[----:B------:R-:W-:-:S07]  /*2d70*/  IMAD R3, R12, R155, RZ ;  /* 0x0000009b0c037224 */ /* 0x000fce00078e02ff */
.L_x_81:
[----:B------:R-:W-:Y:S05]  /*2d80*/  BSYNC B1 ;  /* 0x0000000000017941 */ /* 0x000fea0003800000 */
.L_x_80:
        /* <DEDUP_REMOVED lines=10> */
.L_x_83:
[----:B------:R-:W-:Y:S05]  /*2e30*/  BSYNC B1 ;  /* 0x0000000000017941 */ /* 0x000fea0003800000 */
.L_x_82:
[----:B-1----:R-:W-:Y:S01]  /*2e40*/  @!P2 IMAD R13, R48, R154, R3 ;  /* 0x0000009a300da224 */ /* 0x002fe200078e0203 */
[----:B------:R-:W-:Y:S04]  /*2e50*/  BSSY B1, `(.L_x_84) ;  /* 0x0000006000017945 */ /* 0x000fe80003800000 */
[----:B------:R1:W-:Y:S01]  /*2e60*/  @!P2 STG.E.U8 desc[UR36][R4.64+0x30], R13 ;  /* 0x0000300d0400a986 */ /* 0x0003e2000c101124 */
[----:B------:R-:W-:Y:S05]  /*2e70*/  @P3 BRA `(.L_x_85) ;  /* 0x00000000000c3947 */ /* 0x000fea0003800000 */
[----:B------:R-:W5:Y:S02]  /*2e80*/  LDG.E.U8 R156, desc[UR36][R8.64+0x31] ;  /* 0x00003124089c7981 */ /* 0x000f64000c1e1100 */
[----:B-----5:R-:W-:-:S05]  /*2e90*/  PRMT R12, R156, 0x8880, RZ ;  /* 0x000088809c0c7816 */ /* 0x020fca00000000ff */
[----:B------:R-:W-:-:S07]  /*2ea0*/  IMAD R3, R12, R155, RZ ;  /* 0x0000009b0c037224 */ /* 0x000fce00078e02ff */
.L_x_85:
[----:B------:R-:W-:Y:S05]  /*2eb0*/  BSYNC B1 ;  /* 0x0000000000017941 */ /* 0x000fea0003800000 */
.L_x_84:
[----:B------:R-:W-:Y:S01]  /*2ec0*/  @!P3 IMAD R49, R49, R154, R3 ;  /* 0x0000009a3131b224 */ /* 0x000fe200078e0203 */
[----:B------:R-:W-:Y:S04]  /*2ed0*/  BSSY B1, `(.L_x_86) ;  /* 0x0000006000017945 */ /* 0x000fe80003800000 */
[----:B------:R0:W-:Y:S01]  /*2ee0*/  @!P3 STG.E.U8 desc[UR36][R4.64+0x31], R49 ;  /* 0x000031310400b986 */ /* 0x0001e2000c101124 */
[----:B------:R-:W-:Y:S05]  /*2ef0*/  @P4 BRA `(.L_x_87) ;  /* 0x00000000000c4947 */ /* 0x000fea0003800000 */
[----:B------:R-:W5:Y:S02]  /*2f00*/  LDG.E.U8 R156, desc[UR36][R10.64+0x30] ;  /* 0x000030240a9c7981 */ /* 0x000f64000c1e1100 */
[----:B-----5:R-:W-:-:S05]  /*2f10*/  PRMT R12, R156, 0x8880, RZ ;  /* 0x000088809c0c7816 */ /* 0x020fca00000000ff */
[----:B------:R-:W-:-:S07]  /*2f20*/  IMAD R3, R12, R155, RZ ;  /* 0x0000009b0c037224 */ /* 0x000fce00078e02ff */
.L_x_87:
[----:B------:R-:W-:Y:S05]  /*2f30*/  BSYNC B1 ;  /* 0x0000000000017941 */ /* 0x000fea0003800000 */
.L_x_86:
        /* <DEDUP_REMOVED lines=10> */
.L_x_89:
[----:B------:R-:W-:Y:S05]  /*2fe0*/  BSYNC B1 ;  /* 0x0000000000017941 */ /* 0x000fea0003800000 */
.L_x_88:
[----:B------:R-:W-:Y:S01]  /*2ff0*/  @!P2 IMAD R51, R51, R154, R3 ;  /* 0x0000009a3333a224 */ /* 0x000fe200078e0203 */
[----:B------:R-:W-:Y:S04]  /*3000*/  BSSY B1, `(.L_x_90) ;  /* 0x0000006000017945 */ /* 0x000fe80003800000 */
[----:B------:R0:W-:Y:S01]  /*3010*/  @!P2 STG.E.U8 desc[UR36][R6.64+0x31], R51 ;  /* 0x000031330600a986 */ /* 0x0001e2000c101124 */
[----:B------:R-:W-:Y:S05]  /*3020*/  @P3 BRA `(.L_x_91) ;  /* 0x00000000000c3947 */ /* 0x000fea0003800000 */
[----:B------:R-:W5:Y:S02]  /*3030*/  LDG.E.U8 R156, desc[UR36][R8.64+0x38] ;  /* 0x00003824089c7981 */ /* 0x000f64000c1e1100 */
[----:B-----5:R-:W-:-:S05]  /*3040*/  PRMT R12, R156, 0x8880, RZ ;  /* 0x000088809c0c7816 */ /* 0x020fca00000000ff */
[----:B------:R-:W-:-:S07]  /*3050*/  IMAD R3, R12, R155, RZ ;  /* 0x0000009b0c037224 */ /* 0x000fce00078e02ff */
.L_x_91:
[----:B------:R-:W-:Y:S05]  /*3060*/  BSYNC B1 ;  /* 0x0000000000017941 */ /* 0x000fea0003800000 */
.L_x_90:
[----:B-1----:R-:W-:Y:S01]  /*3070*/  @!P3 IMAD R13, R52, R154, R3 ;  /* 0x0000009a340db224 */ /* 0x002fe200078e0203 */
[----:B------:R-:W-:Y:S04]  /*3080*/  BSSY B1, `(.L_x_92) ;  /* 0x0000006000017945 */ /* 0x000fe80003800000 */
[----:B------:R1:W-:Y:S01]  /*3090*/  @!P3 STG.E.U8 desc[UR36][R4.64+0x38], R13 ;  /* 0x0000380d0400b986 */ /* 0x0003e2000c101124 */
[----:B------:R-:W-:Y:S05]  /*30a0*/  @P4 BRA `(.L_x_93) ;  /* 0x00000000000c4947 */ /* 0x000fea0003800000 */
[----:B------:R-:W5:Y:S02]  /*30b0*/  LDG.E.U8 R156, desc[UR36][R8.64+0x39] ;  /* 0x00003924089c7981 */ /* 0x000f64000c1e1100 */
[----:B-----5:R-:W-:-:S05]  /*30c0*/  PRMT R12, R156, 0x8880, RZ ;  /* 0x000088809c0c7816 */ /* 0x020fca00000000ff */
[----:B------:R-:W-:-:S07]  /*30d0*/  IMAD R3, R12, R155, RZ ;  /* 0x0000009b0c037224 */ /* 0x000fce00078e02ff */
.L_x_93:
[----:B------:R-:W-:Y:S05]  /*30e0*/  BSYNC B1 ;  /* 0x0000000000017941 */ /* 0x000fea0003800000 */
.L_x_92:
        /* <DEDUP_REMOVED lines=10> */
.L_x_95:
[----:B------:R-:W-:Y:S05]  /*3190*/  BSYNC B1 ;  /* 0x0000000000017941 */ /* 0x000fea0003800000 */
.L_x_94:
[----:B-1----:R-:W-:Y:S01]  /*31a0*/  @!P2 IMAD R13, R54, R154, R3 ;  /* 0x0000009a360da224 */ /* 0x002fe200078e0203 */
[----:B------:R-:W-:Y:S04]  /*31b0*/  BSSY B1, `(.L_x_96) ;  /* 0x0000006000017945 */ /* 0x000fe80003800000 */
[----:B------:R1:W-:Y:S01]  /*31c0*/  @!P2 STG.E.U8 desc[UR36][R6.64+0x38], R13 ;  /* 0x0000380d0600a986 */ /* 0x0003e2000c101124 */
[----:B------:R-:W-:Y:S05]  /*31d0*/  @P3 BRA `(.L_x_97) ;  /* 0x00000000000c3947 */ /* 0x000fea0003800000 */
[----:B------:R-:W5:Y:S02]  /*31e0*/  LDG.E.U8 R156, desc[UR36][R10.64+0x39] ;  /* 0x000039240a9c7981 */ /* 0x000f64000c1e1100 */
[----:B-----5:R-:W-:-:S05]  /*31f0*/  PRMT R12, R156, 0x8880, RZ ;  /* 0x000088809c0c7816 */ /* 0x020fca00000000ff */
[----:B------:R-:W-:-:S07]  /*3200*/  IMAD R3, R12, R155, RZ ;  /* 0x0000009b0c037224 */ /* 0x000fce00078e02ff */
.L_x_97:
[----:B------:R-:W-:Y:S05]  /*3210*/  BSYNC B1 ;  /* 0x0000000000017941 */ /* 0x000fea0003800000 */
.L_x_96:
[----:B------:R-:W-:Y:S01]  /*3220*/  @!P3 IMAD R55, R55, R154, R3 ;  /* 0x0000009a3737b224 */ /* 0x000fe200078e0203 */
[----:B------:R-:W-:Y:S04]  /*3230*/  BSSY B1, `(.L_x_98) ;  /* 0x0000006000017945 */ /* 0x000fe80003800000 */
[----:B------:R0:W-:Y:S01]  /*3240*/  @!P3 STG.E.U8 desc[UR36][R6.64+0x39], R55 ;  /* 0x000039370600b986 */ /* 0x0001e2000c101124 */
[----:B------:R-:W-:Y:S05]  /*3250*/  @P4 BRA `(.L_x_99) ;  /* 0x00000000000c4947 */ /* 0x000fea0003800000 */
[----:B------:R-:W5:Y:S02]  /*3260*/  LDG.E.U8 R156, desc[UR36][R8.64+0x40] ;  /* 0x00004024089c7981 */ /* 0x000f64000c1e1100 */
[----:B-----5:R-:W-:-:S05]  /*3270*/  PRMT R12, R156, 0x8880, RZ ;  /* 0x000088809c0c7816 */ /* 0x020fca00000000ff */
[----:B------:R-:W-:-:S07]  /*3280*/  IMAD R3, R12, R155, RZ ;  /* 0x0000009b0c037224 */ /* 0x000fce00078e02ff */
.L_x_99:
[----:B------:R-:W-:Y:S05]  /*3290*/  BSYNC B1 ;  /* 0x0000000000017941 */ /* 0x000fea0003800000 */
.L_x_98:
        /* <DEDUP_REMOVED lines=10> */
.L_x_101:
[----:B------:R-:W-:Y:S05]  /*3340*/  BSYNC B1 ;  /* 0x0000000000017941 */ /* 0x000fea0003800000 */
.L_x_100:
[----:B------:R-:W-:Y:S01]  /*3350*/  @!P2 IMAD R57, R57, R154, R3 ;  /* 0x0000009a3939a224 */ /* 0x000fe200078e0203 */
[----:B------:R-:W-:Y:S04]  /*3360*/  BSSY B1, `(.L_x_102) ;  /* 0x0000006000017945 */ /* 0x000fe80003800000 */
[----:B------:R0:W-:Y:S01]  /*3370*/  @!P2 STG.E.U8 desc[UR36][R4.64+0x41], R57 ;  /* 0x000041390400a986 */ /* 0x0001e2000c101124 */
[----:B------:R-:W-:Y:S05]  /*3380*/  @P3 BRA `(.L_x_103) ;  /* 0x00000000000c3947 */ /* 0x000fea0003800000 */
[----:B------:R-:W5:Y:S02]  /*3390*/  LDG.E.U8 R156, desc[UR36][R10.64+0x40] ;  /* 0x000040240a9c7981 */ /* 0x000f64000c1e1100 */
[----:B-----5:R-:W-:-:S05]  /*33a0*/  PRMT R12, R156, 0x8880, RZ ;  /* 0x000088809c0c7816 */ /* 0x020fca00000000ff */
[----:B------:R-:W-:-:S07]  /*33b0*/  IMAD R3, R12, R155, RZ ;  /* 0x0000009b0c037224 */ /* 0x000fce00078e02ff */
.L_x_103:
[----:B------:R-:W-:Y:S05]  /*33c0*/  BSYNC B1 ;  /* 0x0000000000017941 */ /* 0x000fea0003800000 */
.L_x_102:
[----:B-1----:R-:W-:Y:S01]  /*33d0*/  @!P3 IMAD R13, R58, R154, R3 ;  /* 0x0000009a3a0db224 */ /* 0x002fe200078e0203 */
[----:B------:R-:W-:Y:S04]  /*33e0*/  BSSY B1, `(.L_x_104) ;  /* 0x0000006000017945 */ /* 0x000fe80003800000 */
[----:B------:R1:W-:Y:S01]  /*33f0*/  @!P3 STG.E.U8 desc[UR36][R6.64+0x40], R13 ;  /* 0x0000400d0600b986 */ /* 0x0003e2000c101124 */
[----:B------:R-:W-:Y:S05]  /*3400*/  @P4 BRA `(.L_x_105) ;  /* 0x00000000000c4947 */ /* 0x000fea0003800000 */
[----:B------:R-:W5:Y:S02]  /*3410*/  LDG.E.U8 R156, desc[UR36][R10.64+0x41] ;  /* 0x000041240a9c7981 */ /* 0x000f64000c1e1100 */
[----:B-----5:R-:W-:-:S05]  /*3420*/  PRMT R12, R156, 0x8880, RZ ;  /* 0x000088809c0c7816 */ /* 0x020fca00000000ff */
[----:B------:R-:W-:-:S07]  /*3430*/  IMAD R3, R12, R155, RZ ;  /* 0x0000009b0c037224 */ /* 0x000fce00078e02ff */
.L_x_105:
[----:B------:R-:W-:Y:S05]  /*3440*/  BSYNC B1 ;  /* 0x0000000000017941 */ /* 0x000fea0003800000 */
.L_x_104:
        /* <DEDUP_REMOVED lines=10> */
.L_x_107:
[----:B------:R-:W-:Y:S05]  /*34f0*/  BSYNC B1 ;  /* 0x0000000000017941 */ /* 0x000fea0003800000 */
.L_x_106:
[----:B-1----:R-:W-:Y:S01]  /*3500*/  @!P2 IMAD R13, R60, R154, R3 ;  /* 0x0000009a3c0da224 */ /* 0x002fe200078e0203 */
[----:B------:R-:W-:Y:S04]  /*3510*/  BSSY B1, `(.L_x_108) ;  /* 0x0000006000017945 */ /* 0x000fe80003800000 */
[----:B------:R1:W-:Y:S01]  /*3520*/  @!P2 STG.E.U8 desc[UR36][R4.64+0x48], R13 ;  /* 0x0000480d0400a986 */ /* 0x0003e2000c101124 */
[----:B------:R-:W-:Y:S05]  /*3530*/  @P3 BRA `(.L_x_109) ;  /* 0x00000000000c3947 */ /* 0x000fea0003800000 */
[----:B------:R-:W5:Y:S02]  /*3540*/  LDG.E.U8 R156, desc[UR36][R8.64+0x49] ;  /* 0x00004924089c7981 */ /* 0x000f64000c1e1100 */
[----:B-----5:R-:W-:-:S05]  /*3550*/  PRMT R12, R156, 0x8880, RZ ;  /* 0x000088809c0c7816 */ /* 0x020fca00000000ff */
[----:B------:R-:W-:-:S07]  /*3560*/  IMAD R3, R12, R155, RZ ;  /* 0x0000009b0c037224 */ /* 0x000fce00078e02ff */
.L_x_109:
[----:B------:R-:W-:Y:S05]  /*3570*/  BSYNC B1 ;  /* 0x0000000000017941 */ /* 0x000fea0003800000 */
.L_x_108:
[----:B------:R-:W-:Y:S01]  /*3580*/  @!P3 IMAD R61, R61, R154, R3 ;  /* 0x0000009a3d3db224 */ /* 0x000fe200078e0203 */
[----:B------:R-:W-:Y:S04]  /*3590*/  BSSY B1, `(.L_x_110) ;  /* 0x0000006000017945 */ /* 0x000fe80003800000 */
[----:B------:R0:W-:Y:S01]  /*35a0*/  @!P3 STG.E.U8 desc[UR36][R4.64+0x49], R61 ;  /* 0x0000493d0400b986 */ /* 0x0001e2000c101124 */
[----:B------:R-:W-:Y:S05]  /*35b0*/  @P4 BRA `(.L_x_111) ;  /* 0x00000000000c4947 */ /* 0x000fea0003800000 */
[----:B------:R-:W5:Y:S02]  /*35c0*/  LDG.E.U8 R156, desc[UR36][R10.64+0x48] ;  /* 0x000048240a9c7981 */ /* 0x000f64000c1e1100 */
[----:B-----5:R-:W-:-:S05]  /*35d0*/  PRMT R12, R156, 0x8880, RZ ;  /* 0x000088809c0c7816 */ /* 0x020fca00000000ff */
[----:B------:R-:W-:-:S07]  /*35e0*/  IMAD R3, R12, R155, RZ ;  /* 0x0000009b0c037224 */ /* 0x000fce00078e02ff */
.L_x_111:
[----:B------:R-:W-:Y:S05]  /*35f0*/  BSYNC B1 ;  /* 0x0000000000017941 */ /* 0x000fea0003800000 */
.L_x_110:
        /* <DEDUP_REMOVED lines=10> */
.L_x_113:
[----:B------:R-:W-:Y:S05]  /*36a0*/  BSYNC B1 ;  /* 0x0000000000017941 */ /* 0x000fea0003800000 */
.L_x_112:
[----:B------:R-:W-:Y:S01]  /*36b0*/  @!P2 IMAD R63, R63, R154, R3 ;  /* 0x0000009a3f3fa224 */ /* 0x000fe200078e0203 */
[----:B------:R-:W-:Y:S04]  /*36c0*/  BSSY B1, `(.L_x_114) ;  /* 0x0000006000017945 */ /* 0x000fe80003800000 */
[----:B------:R0:W-:Y:S01]  /*36d0*/  @!P2 STG.E.U8 desc[UR36][R6.64+0x49], R63 ;  /* 0x0000493f0600a986 */ /* 0x0001e2000c101124 */
[----:B------:R-:W-:Y:S05]  /*36e0*/  @P3 BRA `(.L_x_115) ;  /* 0x00000000000c3947 */ /* 0x000fea0003800000 */
[----:B------:R-:W5:Y:S02]  /*36f0*/  LDG.E.U8 R156, desc[UR36][R8.64+0x50] ;  /* 0x00005024089c7981 */ /* 0x000f64000c1e1100 */
[----:B-----5:R-:W-:-:S05]  /*3700*/  PRMT R12, R156, 0x8880, RZ ;  /* 0x000088809c0c7816 */ /* 0x020fca00000000ff */
[----:B------:R-:W-:-:S07]  /*3710*/  IMAD R3, R12, R155, RZ ;  /* 0x0000009b0c037224 */ /* 0x000fce00078e02ff */
.L_x_115:
[----:B------:R-:W-:Y:S05]  /*3720*/  BSYNC B1 ;  /* 0x0000000000017941 */ /* 0x000fea0003800000 */
.L_x_114:
[----:B-1----:R-:W-:Y:S01]  /*3730*/  @!P3 IMAD R13, R64, R154, R3 ;  /* 0x0000009a400db224 */ /* 0x002fe200078e0203 */
[----:B------:R-:W-:Y:S04]  /*3740*/  BSSY B1, `(.L_x_116) ;  /* 0x0000006000017945 */ /* 0x000fe80003800000 */
[----:B------:R1:W-:Y:S01]  /*3750*/  @!P3 STG.E.U8 desc[UR36][R4.64+0x50], R13 ;  /* 0x0000500d0400b986 */ /* 0x0003e2000c101124 */
[----:B------:R-:W-:Y:S05]  /*3760*/  @P4 BRA `(.L_x_117) ;  /* 0x00000000000c4947 */ /* 0x000fea0003800000 */
[----:B------:R-:W5:Y:S02]  /*3770*/  LDG.E.U8 R156, desc[UR36][R8.64+0x51] ;  /* 0x00005124089c7981 */ /* 0x000f64000c1e1100 */
[----:B-----5:R-:W-:-:S05]  /*3780*/  PRMT R12, R156, 0x8880, RZ ;  /* 0x000088809c0c7816 */ /* 0x020fca00000000ff */
[----:B------:R-:W-:-:S07]  /*3790*/  IMAD R3, R12, R155, RZ ;  /* 0x0000009b0c037224 */ /* 0x000fce00078e02ff */
.L_x_117:
[----:B------:R-:W-:Y:S05]  /*37a0*/  BSYNC B1 ;  /* 0x0000000000017941 */ /* 0x000fea0003800000 */
.L_x_116:
        /* <DEDUP_REMOVED lines=10> */
.L_x_119:
[----:B------:R-:W-:Y:S05]  /*3850*/  BSYNC B1 ;  /* 0x0000000000017941 */ /* 0x000fea0003800000 */
.L_x_118:
[----:B-1----:R-:W-:Y:S01]  /*3860*/  @!P2 IMAD R13, R66, R154, R3 ;  /* 0x0000009a420da224 */ /* 0x002fe200078e0203 */
[----:B------:R-:W-:Y:S04]  /*3870*/  BSSY B1, `(.L_x_120) ;  /* 0x0000006000017945 */ /* 0x000fe80003800000 */
[----:B------:R1:W-:Y:S01]  /*3880*/  @!P2 STG.E.U8 desc[UR36][R6.64+0x50], R13 ;  /* 0x0000500d0600a986 */ /* 0x0003e2000c101124 */
[----:B------:R-:W-:Y:S05]  /*3890*/  @P3 BRA `(.L_x_121) ;  /* 0x00000000000c3947 */ /* 0x000fea0003800000 */
[----:B------:R-:W5:Y:S02]  /*38a0*/  LDG.E.U8 R156, desc[UR36][R10.64+0x51] ;  /* 0x000051240a9c7981 */ /* 0x000f64000c1e1100 */
[----:B-----5:R-:W-:-:S05]  /*38b0*/  PRMT R12, R156, 0x8880, RZ ;  /* 0x000088809c0c7816 */ /* 0x020fca00000000ff */
[----:B------:R-:W-:-:S07]  /*38c0*/  IMAD R3, R12, R155, RZ ;  /* 0x0000009b0c037224 */ /* 0x000fce00078e02ff */
.L_x_121:
[----:B------:R-:W-:Y:S05]  /*38d0*/  BSYNC B1 ;  /* 0x0000000000017941 */ /* 0x000fea0003800000 */
.L_x_120:
[----:B------:R-:W-:Y:S01]  /*38e0*/  @!P3 IMAD R67, R67, R154, R3 ;  /* 0x0000009a4343b224 */ /* 0x000fe200078e0203 */
[----:B------:R-:W-:Y:S04]  /*38f0*/  BSSY B1, `(.L_x_122) ;  /* 0x0000006000017945 */ /* 0x000fe80003800000 */
[----:B------:R0:W-:Y:S01]  /*3900*/  @!P3 STG.E.U8 desc[UR36][R6.64+0x51], R67 ;  /* 0x000051430600b986 */ /* 0x0001e2000c101124 */
[----:B------:R-:W-:Y:S05]  /*3910*/  @P4 BRA `(.L_x_123) ;  /* 0x00000000000c4947 */ /* 0x000fea0003800000 */
[----:B------:R-:W5:Y:S02]  /*3920*/  LDG.E.U8 R156, desc[UR36][R8.64+0x58] ;  /* 0x00005824089c7981 */ /* 0x000f64000c1e1100 */
[----:B-----5:R-:W-:-:S05]  /*3930*/  PRMT R12, R156, 0x8880, RZ ;  /* 0x000088809c0c7816 */ /* 0x020fca00000000ff */
[----:B------:R-:W-:-:S07]  /*3940*/  IMAD R3, R12, R155, RZ ;  /* 0x0000009b0c037224 */ /* 0x000fce00078e02ff */
.L_x_123:
[----:B------:R-:W-:Y:S05]  /*3950*/  BSYNC B1 ;  /* 0x0000000000017941 */ /* 0x000fea0003800000 */
.L_x_122:
        /* <DEDUP_REMOVED lines=10> */
.L_x_125:
[----:B------:R-:W-:Y:S05]  /*3a00*/  BSYNC B1 ;  /* 0x0000000000017941 */ /* 0x000fea0003800000 */
.L_x_124:
[----:B------:R-:W-:Y:S01]  /*3a10*/  @!P2 IMAD R69, R69, R154, R3 ;  /* 0x0000009a4545a224 */ /* 0x000fe200078e0203 */
[----:B------:R-:W-:Y:S04]  /*3a20*/  BSSY B1, `(.L_x_126) ;  /* 0x0000006000017945 */ /* 0x000fe80003800000 */
[----:B------:R0:W-:Y:S01]  /*3a30*/  @!P2 STG.E.U8 desc[UR36][R4.64+0x59], R69 ;  /* 0x000059450400a986 */ /* 0x0001e2000c101124 */
[----:B------:R-:W-:Y:S05]  /*3a40*/  @P3 BRA `(.L_x_127) ;  /* 0x00000000000c3947 */ /* 0x000fea0003800000 */
[----:B------:R-:W5:Y:S02]  /*3a50*/  LDG.E.U8 R156, desc[UR36][R10.64+0x58] ;  /* 0x000058240a9c7981 */ /* 0x000f64000c1e1100 */
[----:B-----5:R-:W-:-:S05]  /*3a60*/  PRMT R12, R156, 0x8880, RZ ;  /* 0x000088809c0c7816 */ /* 0x020fca00000000ff */
[----:B------:R-:W-:-:S07]  /*3a70*/  IMAD R3, R12, R155, RZ ;  /* 0x0000009b0c037224 */ /* 0x000fce00078e02ff */
.L_x_127:
[----:B------:R-:W-:Y:S05]  /*3a80*/  BSYNC B1 ;  /* 0x0000000000017941 */ /* 0x000fea0003800000 */
.L_x_126:
[----:B-1----:R-:W-:Y:S01]  /*3a90*/  @!P3 IMAD R13, R70, R154, R3 ;  /* 0x0000009a460db224 */ /* 0x002fe200078e0203 */
[----:B------:R-:W-:Y:S04]  /*3aa0*/  BSSY B1, `(.L_x_128) ;  /* 0x0000006000017945 */ /* 0x000fe80003800000 */
[----:B------:R1:W-:Y:S01]  /*3ab0*/  @!P3 STG.E.U8 desc[UR36][R6.64+0x58], R13 ;  /* 0x0000580d0600b986 */ /* 0x0003e2000c101124 */
[----:B------:R-:W-:Y:S05]  /*3ac0*/  @P4 BRA `(.L_x_129) ;  /* 0x00000000000c4947 */ /* 0x000fea0003800000 */
[----:B------:R-:W5:Y:S02]  /*3ad0*/  LDG.E.U8 R156, desc[UR36][R10.64+0x59] ;  /* 0x000059240a9c7981 */ /* 0x000f64000c1e1100 */
[----:B-----5:R-:W-:-:S05]  /*3ae0*/  PRMT R12, R156, 0x8880, RZ ;  /* 0x000088809c0c7816 */ /* 0x020fca00000000ff */
[----:B------:R-:W-:-:S07]  /*3af0*/  IMAD R3, R12, R155, RZ ;  /* 0x0000009b0c037224 */ /* 0x000fce00078e02ff */
.L_x_129:
[----:B------:R-:W-:Y:S05]  /*3b00*/  BSYNC B1 ;  /* 0x0000000000017941 */ /* 0x000fea0003800000 */
.L_x_128:
        /* <DEDUP_REMOVED lines=10> */
.L_x_131:
[----:B------:R-:W-:Y:S05]  /*3bb0*/  BSYNC B1 ;  /* 0x0000000000017941 */ /* 0x000fea0003800000 */
.L_x_130:
[----:B-1----:R-:W-:Y:S01]  /*3bc0*/  @!P2 IMAD R13, R72, R154, R3 ;  /* 0x0000009a480da224 */ /* 0x002fe200078e0203 */
[----:B------:R-:W-:Y:S04]  /*3bd0*/  BSSY B1, `(.L_x_132) ;  /* 0x0000006000017945 */ /* 0x000fe80003800000 */
[----:B------:R1:W-:Y:S01]  /*3be0*/  @!P2 STG.E.U8 desc[UR36][R4.64+0x60], R13 ;  /* 0x0000600d0400a986 */ /* 0x0003e2000c101124 */
[----:B------:R-:W-:Y:S05]  /*3bf0*/  @P3 BRA `(.L_x_133) ;  /* 0x00000000000c3947 */ /* 0x000fea0003800000 */
[----:B------:R-:W5:Y:S02]  /*3c00*/  LDG.E.U8 R156, desc[UR36][R8.64+0x61] ;  /* 0x00006124089c7981 */ /* 0x000f64000c1e1100 */
[----:B-----5:R-:W-:-:S05]  /*3c10*/  PRMT R12, R156, 0x8880, RZ ;  /* 0x000088809c0c7816 */ /* 0x020fca00000000ff */
[----:B------:R-:W-:-:S07]  /*3c20*/  IMAD R3, R12, R155, RZ ;  /* 0x0000009b0c037224 */ /* 0x000fce00078e02ff */
.L_x_133:
[----:B------:R-:W-:Y:S05]  /*3c30*/  BSYNC B1 ;  /* 0x0000000000017941 */ /* 0x000fea0003800000 */
.L_x_132:
[----:B------:R-:W-:Y:S01]  /*3c40*/  @!P3 IMAD R73, R73, R154, R3 ;  /* 0x0000009a4949b224 */ /* 0x000fe200078e0203 */
[----:B------:R-:W-:Y:S04]  /*3c50*/  BSSY B1, `(.L_x_134) ;  /* 0x0000006000017945 */ /* 0x000fe80003800000 */
[----:B------:R0:W-:Y:S01]  /*3c60*/  @!P3 STG.E.U8 desc[UR36][R4.64+0x61], R73 ;  /* 0x000061490400b986 */ /* 0x0001e2000c101124 */
[----:B------:R-:W-:Y:S05]  /*3c70*/  @P4 BRA `(.L_x_135) ;  /* 0x00000000000c4947 */ /* 0x000fea0003800000 */
[----:B------:R-:W5:Y:S02]  /*3c80*/  LDG.E.U8 R156, desc[UR36][R10.64+0x60] ;  /* 0x000060240a9c7981 */ /* 0x000f64000c1e1100 */
[----:B-----5:R-:W-:-:S05]  /*3c90*/  PRMT R12, R156, 0x8880, RZ ;  /* 0x000088809c0c7816 */ /* 0x020fca00000000ff */
[----:B------:R-:W-:-:S07]  /*3ca0*/  IMAD R3, R12, R155, RZ ;  /* 0x0000009b0c037224 */ /* 0x000fce00078e02ff */
.L_x_135:
[----:B------:R-:W-:Y:S05]  /*3cb0*/  BSYNC B1 ;  /* 0x0000000000017941 */ /* 0x000fea0003800000 */
.L_x_134:
        /* <DEDUP_REMOVED lines=10> */
.L_x_137:
[----:B------:R-:W-:Y:S05]  /*3d60*/  BSYNC B1 ;  /* 0x0000000000017941 */ /* 0x000fea0003800000 */
.L_x_136:
[----:B------:R-:W-:Y:S01]  /*3d70*/  @!P2 IMAD R75, R75, R154, R3 ;  /* 0x0000009a4b4ba224 */ /* 0x000fe200078e0203 */
[----:B------:R-:W-:Y:S04]  /*3d80*/  BSSY B1, `(.L_x_138) ;  /* 0x0000006000017945 */ /* 0x000fe80003800000 */
[----:B------:R0:W-:Y:S01]  /*3d90*/  @!P2 STG.E.U8 desc[UR36][R6.64+0x61], R75 ;  /* 0x0000614b0600a986 */ /* 0x0001e2000c101124 */
[----:B------:R-:W-:Y:S05]  /*3da0*/  @P3 BRA `(.L_x_139) ;  /* 0x00000000000c3947 */ /* 0x000fea0003800000 */
[----:B------:R-:W5:Y:S02]  /*3db0*/  LDG.E.U8 R156, desc[UR36][R8.64+0x68] ;  /* 0x00006824089c7981 */ /* 0x000f64000c1e1100 */
[----:B-----5:R-:W-:-:S05]  /*3dc0*/  PRMT R12, R156, 0x8880, RZ ;  /* 0x000088809c0c7816 */ /* 0x020fca00000000ff */
[----:B------:R-:W-:-:S07]  /*3dd0*/  IMAD R3, R12, R155, RZ ;  /* 0x0000009b0c037224 */ /* 0x000fce00078e02ff */
.L_x_139:
[----:B------:R-:W-:Y:S05]  /*3de0*/  BSYNC B1 ;  /* 0x0000000000017941 */ /* 0x000fea0003800000 */
.L_x_138:
[----:B-1----:R-:W-:Y:S01]  /*3df0*/  @!P3 IMAD R13, R76, R154, R3 ;  /* 0x0000009a4c0db224 */ /* 0x002fe200078e0203 */
[----:B------:R-:W-:Y:S04]  /*3e00*/  BSSY B1, `(.L_x_140) ;  /* 0x0000006000017945 */ /* 0x000fe80003800000 */
[----:B------:R1:W-:Y:S01]  /*3e10*/  @!P3 STG.E.U8 desc[UR36][R4.64+0x68], R13 ;  /* 0x0000680d0400b986 */ /* 0x0003e2000c101124 */
[----:B------:R-:W-:Y:S05]  /*3e20*/  @P4 BRA `(.L_x_141) ;  /* 0x00000000000c4947 */ /* 0x000fea0003800000 */
[----:B------:R-:W5:Y:S02]  /*3e30*/  LDG.E.U8 R156, desc[UR36][R8.64+0x69] ;  /* 0x00006924089c7981 */ /* 0x000f64000c1e1100 */
[----:B-----5:R-:W-:-:S05]  /*3e40*/  PRMT R12, R156, 0x8880, RZ ;  /* 0x000088809c0c7816 */ /* 0x020fca00000000ff */
[----:B------:R-:W-:-:S07]  /*3e50*/  IMAD R3, R12, R155, RZ ;  /* 0x0000009b0c037224 */ /* 0x000fce00078e02ff */
.L_x_141:
[----:B------:R-:W-:Y:S05]  /*3e60*/  BSYNC B1 ;  /* 0x0000000000017941 */ /* 0x000fea0003800000 */
.L_x_140:
        /* <DEDUP_REMOVED lines=10> */
.L_x_143:
[----:B------:R-:W-:Y:S05]  /*3f10*/  BSYNC B1 ;  /* 0x0000000000017941 */ /* 0x000fea0003800000 */
.L_x_142:
[----:B-1----:R-:W-:Y:S01]  /*3f20*/  @!P2 IMAD R13, R78, R154, R3 ;  /* 0x0000009a4e0da224 */ /* 0x002fe200078e0203 */
[----:B------:R-:W-:Y:S04]  /*3f30*/  BSSY B1, `(.L_x_144) ;  /* 0x0000006000017945 */ /* 0x000fe80003800000 */
[----:B------:R1:W-:Y:S01]  /*3f40*/  @!P2 STG.E.U8 desc[UR36][R6.64+0x68], R13 ;  /* 0x0000680d0600a986 */ /* 0x0003e2000c101124 */
[----:B------:R-:W-:Y:S05]  /*3f50*/  @P3 BRA `(.L_x_145) ;  /* 0x00000000000c3947 */ /* 0x000fea0003800000 */
[----:B------:R-:W5:Y:S02]  /*3f60*/  LDG.E.U8 R156, desc[UR36][R10.64+0x69] ;  /* 0x000069240a9c7981 */ /* 0x000f64000c1e1100 */
[----:B-----5:R-:W-:-:S05]  /*3f70*/  PRMT R12, R156, 0x8880, RZ ;  /* 0x000088809c0c7816 */ /* 0x020fca00000000ff */
[----:B------:R-:W-:-:S07]  /*3f80*/  IMAD R3, R12, R155, RZ ;  /* 0x0000009b0c037224 */ /* 0x000fce00078e02ff */
.L_x_145:
[----:B------:R-:W-:Y:S05]  /*3f90*/  BSYNC B1 ;  /* 0x0000000000017941 */ /* 0x000fea0003800000 */
.L_x_144:
[----:B------:R-:W-:Y:S01]  /*3fa0*/  @!P3 IMAD R79, R79, R154, R3 ;  /* 0x0000009a4f4fb224 */ /* 0x000fe200078e0203 */
[----:B------:R-:W-:Y:S04]  /*3fb0*/  BSSY B1, `(.L_x_146) ;  /* 0x0000006000017945 */ /* 0x000fe80003800000 */
[----:B------:R0:W-:Y:S01]  /*3fc0*/  @!P3 STG.E.U8 desc[UR36][R6.64+0x69], R79 ;  /* 0x0000694f0600b986 */ /* 0x0001e2000c101124 */
[----:B------:R-:W-:Y:S05]  /*3fd0*/  @P4 BRA `(.L_x_147) ;  /* 0x00000000000c4947 */ /* 0x000fea0003800000 */
[----:B------:R-:W5:Y:S02]  /*3fe0*/  LDG.E.U8 R156, desc[UR36][R8.64+0x70] ;  /* 0x00007024089c7981 */ /* 0x000f64000c1e1100 */
[----:B-----5:R-:W-:-:S05]  /*3ff0*/  PRMT R12, R156, 0x8880, RZ ;  /* 0x000088809c0c7816 */ /* 0x020fca00000000ff */
[----:B------:R-:W-:-:S07]  /*4000*/  IMAD R3, R12, R155, RZ ;  /* 0x0000009b0c037224 */ /* 0x000fce00078e02ff */
.L_x_147:
[----:B------:R-:W-:Y:S05]  /*4010*/  BSYNC B1 ;  /* 0x0000000000017941 */ /* 0x000fea0003800000 */
.L_x_146:
        /* <DEDUP_REMOVED lines=10> */
.L_x_149:
[----:B------:R-:W-:Y:S05]  /*40c0*/  BSYNC B1 ;  /* 0x0000000000017941 */ /* 0x000fea0003800000 */
.L_x_148:
[----:B------:R-:W-:Y:S01]  /*40d0*/  @!P2 IMAD R81, R81, R154, R3 ;  /* 0x0000009a5151a224 */ /* 0x000fe200078e0203 */
[----:B------:R-:W-:Y:S04]  /*40e0*/  BSSY B1, `(.L_x_150) ;  /* 0x0000006000017945 */ /* 0x000fe80003800000 */
[----:B------:R0:W-:Y:S01]  /*40f0*/  @!P2 STG.E.U8 desc[UR36][R4.64+0x71], R81 ;  /* 0x000071510400a986 */ /* 0x0001e2000c101124 */
[----:B------:R-:W-:Y:S05]  /*4100*/  @P3 BRA `(.L_x_151) ;  /* 0x00000000000c3947 */ /* 0x000fea0003800000 */
[----:B------:R-:W5:Y:S02]  /*4110*/  LDG.E.U8 R156, desc[UR36][R10.64+0x70] ;  /* 0x000070240a9c7981 */ /* 0x000f64000c1e1100 */
[----:B-----5:R-:W-:-:S05]  /*4120*/  PRMT R12, R156, 0x8880, RZ ;  /* 0x000088809c0c7816 */ /* 0x020fca00000000ff */
[----:B------:R-:W-:-:S07]  /*4130*/  IMAD R3, R12, R155, RZ ;  /* 0x0000009b0c037224 */ /* 0x000fce00078e02ff */
.L_x_151:
[----:B------:R-:W-:Y:S05]  /*4140*/  BSYNC B1 ;  /* 0x0000000000017941 */ /* 0x000fea0003800000 */
.L_x_150:
[----:B-1----:R-:W-:Y:S01]  /*4150*/  @!P3 IMAD R13, R82, R154, R3 ;  /* 0x0000009a520db224 */ /* 0x002fe200078e0203 */
[----:B------:R-:W-:Y:S04]  /*4160*/  BSSY B1, `(.L_x_152) ;  /* 0x0000006000017945 */ /* 0x000fe80003800000 */
[----:B------:R1:W-:Y:S01]  /*4170*/  @!P3 STG.E.U8 desc[UR36][R6.64+0x70], R13 ;  /* 0x0000700d0600b986 */ /* 0x0003e2000c101124 */
[----:B------:R-:W-:Y:S05]  /*4180*/  @P4 BRA `(.L_x_153) ;  /* 0x00000000000c4947 */ /* 0x000fea0003800000 */
[----:B------:R-:W5:Y:S02]  /*4190*/  LDG.E.U8 R156, desc[UR36][R10.64+0x71] ;  /* 0x000071240a9c7981 */ /* 0x000f64000c1e1100 */
[----:B-----5:R-:W-:-:S05]  /*41a0*/  PRMT R12, R156, 0x8880, RZ ;  /* 0x000088809c0c7816 */ /* 0x020fca00000000ff */
[----:B------:R-:W-:-:S07]  /*41b0*/  IMAD R3, R12, R155, RZ ;  /* 0x0000009b0c037224 */ /* 0x000fce00078e02ff */
.L_x_153:
[----:B------:R-:W-:Y:S05]  /*41c0*/  BSYNC B1 ;  /* 0x0000000000017941 */ /* 0x000fea0003800000 */
.L_x_152:
        /* <DEDUP_REMOVED lines=10> */
.L_x_155:
[----:B------:R-:W-:Y:S05]  /*4270*/  BSYNC B1 ;  /* 0x0000000000017941 */ /* 0x000fea0003800000 */
.L_x_154:
[----:B-1----:R-:W-:Y:S01]  /*4280*/  @!P2 IMAD R13, R84, R154, R3 ;  /* 0x0000009a540da224 */ /* 0x002fe200078e0203 */
[----:B------:R-:W-:Y:S04]  /*4290*/  BSSY B1, `(.L_x_156) ;  /* 0x0000006000017945 */ /* 0x000fe80003800000 */
[----:B------:R1:W-:Y:S01]  /*42a0*/  @!P2 STG.E.U8 desc[UR36][R4.64+0x78], R13 ;  /* 0x0000780d0400a986 */ /* 0x0003e2000c101124 */
[----:B------:R-:W-:Y:S05]  /*42b0*/  @P3 BRA `(.L_x_157) ;  /* 0x00000000000c3947 */ /* 0x000fea0003800000 */
[----:B------:R-:W5:Y:S02]  /*42c0*/  LDG.E.U8 R156, desc[UR36][R8.64+0x79] ;  /* 0x00007924089c7981 */ /* 0x000f64000c1e1100 */
[----:B-----5:R-:W-:-:S05]  /*42d0*/  PRMT R12, R156, 0x8880, RZ ;  /* 0x000088809c0c7816 */ /* 0x020fca00000000ff */
[----:B------:R-:W-:-:S07]  /*42e0*/  IMAD R3, R12, R155, RZ ;  /* 0x0000009b0c037224 */ /* 0x000fce00078e02ff */
.L_x_157:
[----:B------:R-:W-:Y:S05]  /*42f0*/  BSYNC B1 ;  /* 0x0000000000017941 */ /* 0x000fea0003800000 */
.L_x_156:
[----:B------:R-:W-:Y:S01]  /*4300*/  @!P3 IMAD R85, R85, R154, R3 ;  /* 0x0000009a5555b224 */ /* 0x000fe200078e0203 */
[----:B------:R-:W-:Y:S04]  /*4310*/  BSSY B1, `(.L_x_158) ;  /* 0x0000006000017945 */ /* 0x000fe80003800000 */
[----:B------:R0:W-:Y:S01]  /*4320*/  @!P3 STG.E.U8 desc[UR36][R4.64+0x79], R85 ;  /* 0x000079550400b986 */ /* 0x0001e2000c101124 */
[----:B------:R-:W-:Y:S05]  /*4330*/  @P4 BRA `(.L_x_159) ;  /* 0x00000000000c4947 */ /* 0x000fea0003800000 */
[----:B------:R-:W5:Y:S02]  /*4340*/  LDG.E.U8 R156, desc[UR36][R10.64+0x78] ;  /* 0x000078240a9c7981 */ /* 0x000f64000c1e1100 */
[----:B-----5:R-:W-:-:S05]  /*4350*/  PRMT R12, R156, 0x8880, RZ ;  /* 0x000088809c0c7816 */ /* 0x020fca00000000ff */
[----:B------:R-:W-:-:S07]  /*4360*/  IMAD R3, R12, R155, RZ ;  /* 0x0000009b0c037224 */ /* 0x000fce00078e02ff */
.L_x_159:
[----:B------:R-:W-:Y:S05]  /*4370*/  BSYNC B1 ;  /* 0x0000000000017941 */ /* 0x000fea0003800000 */
.L_x_158:
        /* <DEDUP_REMOVED lines=10> */
.L_x_161:
[----:B------:R-:W-:Y:S05]  /*4420*/  BSYNC B1 ;  /* 0x0000000000017941 */ /* 0x000fea0003800000 */
.L_x_160:
[----:B------:R-:W-:Y:S01]  /*4430*/  @!P2 IMAD R87, R87, R154, R3 ;  /* 0x0000009a5757a224 */ /* 0x000fe200078e0203 */
[----:B------:R-:W-:Y:S04]  /*4440*/  BSSY B1, `(.L_x_162) ;  /* 0x0000006000017945 */ /* 0x000fe80003800000 */
[----:B------:R0:W-:Y:S01]  /*4450*/  @!P2 STG.E.U8 desc[UR36][R6.64+0x79], R87 ;  /* 0x000079570600a986 */ /* 0x0001e2000c101124 */
[----:B------:R-:W-:Y:S05]  /*4460*/  @P3 BRA `(.L_x_163) ;  /* 0x00000000000c3947 */ /* 0x000fea0003800000 */
[----:B------:R-:W5:Y:S02]  /*4470*/  LDG.E.U8 R156, desc[UR36][R8.64+0x80] ;  /* 0x00008024089c7981 */ /* 0x000f64000c1e1100 */
[----:B-----5:R-:W-:-:S05]  /*4480*/  PRMT R12, R156, 0x8880, RZ ;  /* 0x000088809c0c7816 */ /* 0x020fca00000000ff */
[----:B------:R-:W-:-:S07]  /*4490*/  IMAD R3, R12, R155, RZ ;  /* 0x0000009b0c037224 */ /* 0x000fce00078e02ff */
.L_x_163:
[----:B------:R-:W-:Y:S05]  /*44a0*/  BSYNC B1 ;  /* 0x0000000000017941 */ /* 0x000fea0003800000 */
.L_x_162:
[----:B-1----:R-:W-:Y:S01]  /*44b0*/  @!P3 IMAD R13, R88, R154, R3 ;  /* 0x0000009a580db224 */ /* 0x002fe200078e0203 */
[----:B------:R-:W-:Y:S04]  /*44c0*/  BSSY B1, `(.L_x_164) ;  /* 0x0000006000017945 */ /* 0x000fe80003800000 */
[----:B------:R1:W-:Y:S01]  /*44d0*/  @!P3 STG.E.U8 desc[UR36][R4.64+0x80], R13 ;  /* 0x0000800d0400b986 */ /* 0x0003e2000c101124 */
[----:B------:R-:W-:Y:S05]  /*44e0*/  @P4 BRA `(.L_x_165) ;  /* 0x00000000000c4947 */ /* 0x000fea0003800000 */
[----:B------:R-:W5:Y:S02]  /*44f0*/  LDG.E.U8 R156, desc[UR36][R8.64+0x81] ;  /* 0x00008124089c7981 */ /* 0x000f64000c1e1100 */
[----:B-----5:R-:W-:-:S05]  /*4500*/  PRMT R12, R156, 0x8880, RZ ;  /* 0x000088809c0c7816 */ /* 0x020fca00000000ff */
[----:B------:R-:W-:-:S07]  /*4510*/  IMAD R3, R12, R155, RZ ;  /* 0x0000009b0c037224 */ /* 0x000fce00078e02ff */
.L_x_165:
[----:B------:R-:W-:Y:S05]  /*4520*/  BSYNC B1 ;  /* 0x0000000000017941 */ /* 0x000fea0003800000 */
.L_x_164:
        /* <DEDUP_REMOVED lines=10> */
.L_x_167:
[----:B------:R-:W-:Y:S05]  /*45d0*/  BSYNC B1 ;  /* 0x0000000000017941 */ /* 0x000fea0003800000 */
.L_x_166:
[----:B-1----:R-:W-:Y:S01]  /*45e0*/  @!P2 IMAD R13, R90, R154, R3 ;  /* 0x0000009a5a0da224 */ /* 0x002fe200078e0203 */
[----:B------:R-:W-:Y:S04]  /*45f0*/  BSSY B1, `(.L_x_168) ;  /* 0x0000006000017945 */ /* 0x000fe80003800000 */
[----:B------:R1:W-:Y:S01]  /*4600*/  @!P2 STG.E.U8 desc[UR36][R6.64+0x80], R13 ;  /* 0x0000800d0600a986 */ /* 0x0003e2000c101124 */
[----:B------:R-:W-:Y:S05]  /*4610*/  @P3 BRA `(.L_x_169) ;  /* 0x00000000000c3947 */ /* 0x000fea0003800000 */
[----:B------:R-:W5:Y:S02]  /*4620*/  LDG.E.U8 R156, desc[UR36][R10.64+0x81] ;  /* 0x000081240a9c7981 */ /* 0x000f64000c1e1100 */
[----:B-----5:R-:W-:-:S05]  /*4630*/  PRMT R12, R156, 0x8880, RZ ;  /* 0x000088809c0c7816 */ /* 0x020fca00000000ff */
[----:B------:R-:W-:-:S07]  /*4640*/  IMAD R3, R12, R155, RZ ;  /* 0x0000009b0c037224 */ /* 0x000fce00078e02ff */
.L_x_169:
[----:B------:R-:W-:Y:S05]  /*4650*/  BSYNC B1 ;  /* 0x0000000000017941 */ /* 0x000fea0003800000 */
.L_x_168:
[----:B------:R-:W-:Y:S01]  /*4660*/  @!P3 IMAD R91, R91, R154, R3 ;  /* 0x0000009a5b5bb224 */ /* 0x000fe200078e0203 */
[----:B------:R-:W-:Y:S04]  /*4670*/  BSSY B1, `(.L_x_170) ;  /* 0x0000006000017945 */ /* 0x000fe80003800000 */
[----:B------:R0:W-:Y:S01]  /*4680*/  @!P3 STG.E.U8 desc[UR36][R6.64+0x81], R91 ;  /* 0x0000815b0600b986 */ /* 0x0001e2000c101124 */
[----:B------:R-:W-:Y:S05]  /*4690*/  @P4 BRA `(.L_x_171) ;  /* 0x00000000000c4947 */ /* 0x000fea0003800000 */
[----:B------:R-:W5:Y:S02]  /*46a0*/  LDG.E.U8 R156, desc[UR36][R8.64+0x88] ;  /* 0x00008824089c7981 */ /* 0x000f64000c1e1100 */
[----:B-----5:R-:W-:-:S05]  /*46b0*/  PRMT R12, R156, 0x8880, RZ ;  /* 0x000088809c0c7816 */ /* 0x020fca00000000ff */
[----:B------:R-:W-:-:S07]  /*46c0*/  IMAD R3, R12, R155, RZ ;  /* 0x0000009b0c037224 */ /* 0x000fce00078e02ff */
.L_x_171:
[----:B------:R-:W-:Y:S05]  /*46d0*/  BSYNC B1 ;  /* 0x0000000000017941 */ /* 0x000fea0003800000 */
.L_x_170:
        /* <DEDUP_REMOVED lines=10> */
.L_x_173:
[----:B------:R-:W-:Y:S05]  /*4780*/  BSYNC B1 ;  /* 0x0000000000017941 */ /* 0x000fea0003800000 */
.L_x_172:
[----:B------:R-:W-:Y:S01]  /*4790*/  @!P2 IMAD R93, R93, R154, R3 ;  /* 0x0000009a5d5da224 */ /* 0x000fe200078e0203 */
[----:B------:R-:W-:Y:S04]  /*47a0*/  BSSY B1, `(.L_x_174) ;  /* 0x0000006000017945 */ /* 0x000fe80003800000 */
[----:B------:R0:W-:Y:S01]  /*47b0*/  @!P2 STG.E.U8 desc[UR36][R4.64+0x89], R93 ;  /* 0x0000895d0400a986 */ /* 0x0001e2000c101124 */
[----:B------:R-:W-:Y:S05]  /*47c0*/  @P3 BRA `(.L_x_175) ;  /* 0x00000000000c3947 */ /* 0x000fea0003800000 */
[----:B------:R-:W5:Y:S02]  /*47d0*/  LDG.E.U8 R156, desc[UR36][R10.64+0x88] ;  /* 0x000088240a9c7981 */ /* 0x000f64000c1e1100 */
[----:B-----5:R-:W-:-:S05]  /*47e0*/  PRMT R12, R156, 0x8880, RZ ;  /* 0x000088809c0c7816 */ /* 0x020fca00000000ff */
[----:B------:R-:W-:-:S07]  /*47f0*/  IMAD R3, R12, R155, RZ ;  /* 0x0000009b0c037224 */ /* 0x000fce00078e02ff */
.L_x_175:
[----:B------:R-:W-:Y:S05]  /*4800*/  BSYNC B1 ;  /* 0x0000000000017941 */ /* 0x000fea0003800000 */
.L_x_174:
[----:B-1----:R-:W-:Y:S01]  /*4810*/  @!P3 IMAD R13, R94, R154, R3 ;  /* 0x0000009a5e0db224 */ /* 0x002fe200078e0203 */
[----:B------:R-:W-:Y:S04]  /*4820*/  BSSY B1, `(.L_x_176) ;  /* 0x0000006000017945 */ /* 0x000fe80003800000 */
[----:B------:R1:W-:Y:S01]  /*4830*/  @!P3 STG.E.U8 desc[UR36][R6.64+0x88], R13 ;  /* 0x0000880d0600b986 */ /* 0x0003e2000c101124 */
[----:B------:R-:W-:Y:S05]  /*4840*/  @P4 BRA `(.L_x_177) ;  /* 0x00000000000c4947 */ /* 0x000fea0003800000 */
[----:B------:R-:W5:Y:S02]  /*4850*/  LDG.E.U8 R156, desc[UR36][R10.64+0x89] ;  /* 0x000089240a9c7981 */ /* 0x000f64000c1e1100 */
[----:B-----5:R-:W-:-:S05]  /*4860*/  PRMT R12, R156, 0x8880, RZ ;  /* 0x000088809c0c7816 */ /* 0x020fca00000000ff */
[----:B------:R-:W-:-:S07]  /*4870*/  IMAD R3, R12, R155, RZ ;  /* 0x0000009b0c037224 */ /* 0x000fce00078e02ff */
.L_x_177:
[----:B------:R-:W-:Y:S05]  /*4880*/  BSYNC B1 ;  /* 0x0000000000017941 */ /* 0x000fea0003800000 */
.L_x_176:
        /* <DEDUP_REMOVED lines=10> */
.L_x_179:
[----:B------:R-:W-:Y:S05]  /*4930*/  BSYNC B1 ;  /* 0x0000000000017941 */ /* 0x000fea0003800000 */
.L_x_178:
[----:B-1----:R-:W-:Y:S01]  /*4940*/  @!P2 IMAD R13, R96, R154, R3 ;  /* 0x0000009a600da224 */ /* 0x002fe200078e0203 */
[----:B------:R-:W-:Y:S04]  /*4950*/  BSSY B1, `(.L_x_180) ;  /* 0x0000006000017945 */ /* 0x000fe80003800000 */
[----:B------:R1:W-:Y:S01]  /*4960*/  @!P2 STG.E.U8 desc[UR36][R4.64+0x90], R13 ;  /* 0x0000900d0400a986 */ /* 0x0003e2000c101124 */
[----:B------:R-:W-:Y:S05]  /*4970*/  @P3 BRA `(.L_x_181) ;  /* 0x00000000000c3947 */ /* 0x000fea0003800000 */
[----:B------:R-:W5:Y:S02]  /*4980*/  LDG.E.U8 R156, desc[UR36][R8.64+0x91] ;  /* 0x00009124089c7981 */ /* 0x000f64000c1e1100 */
[----:B-----5:R-:W-:-:S05]  /*4990*/  PRMT R12, R156, 0x8880, RZ ;  /* 0x000088809c0c7816 */ /* 0x020fca00000000ff */
[----:B------:R-:W-:-:S07]  /*49a0*/  IMAD R3, R12, R155, RZ ;  /* 0x0000009b0c037224 */ /* 0x000fce00078e02ff */
.L_x_181:
[----:B------:R-:W-:Y:S05]  /*49b0*/  BSYNC B1 ;  /* 0x0000000000017941 */ /* 0x000fea0003800000 */
.L_x_180:
[----:B------:R-:W-:Y:S01]  /*49c0*/  @!P3 IMAD R97, R97, R154, R3 ;  /* 0x0000009a6161b224 */ /* 0x000fe200078e0203 */
[----:B------:R-:W-:Y:S04]  /*49d0*/  BSSY B1, `(.L_x_182) ;  /* 0x0000006000017945 */ /* 0x000fe80003800000 */
[----:B------:R0:W-:Y:S01]  /*49e0*/  @!P3 STG.E.U8 desc[UR36][R4.64+0x91], R97 ;  /* 0x000091610400b986 */ /* 0x0001e2000c101124 */
[----:B------:R-:W-:Y:S05]  /*49f0*/  @P4 BRA `(.L_x_183) ;  /* 0x00000000000c4947 */ /* 0x000fea0003800000 */
[----:B------:R-:W5:Y:S02]  /*4a00*/  LDG.E.U8 R156, desc[UR36][R10.64+0x90] ;  /* 0x000090240a9c7981 */ /* 0x000f64000c1e1100 */
[----:B-----5:R-:W-:-:S05]  /*4a10*/  PRMT R12, R156, 0x8880, RZ ;  /* 0x000088809c0c7816 */ /* 0x020fca00000000ff */
[----:B------:R-:W-:-:S07]  /*4a20*/  IMAD R3, R12, R155, RZ ;  /* 0x0000009b0c037224 */ /* 0x000fce00078e02ff */
.L_x_183:
[----:B------:R-:W-:Y:S05]  /*4a30*/  BSYNC B1 ;  /* 0x0000000000017941 */ /* 0x000fea0003800000 */
.L_x_182:
        /* <DEDUP_REMOVED lines=10> */
.L_x_185:
[----:B------:R-:W-:Y:S05]  /*4ae0*/  BSYNC B1 ;  /* 0x0000000000017941 */ /* 0x000fea0003800000 */
.L_x_184:
[----:B------:R-:W-:Y:S01]  /*4af0*/  @!P2 IMAD R99, R99, R154, R3 ;  /* 0x0000009a6363a224 */ /* 0x000fe200078e0203 */
[----:B------:R-:W-:Y:S04]  /*4b00*/  BSSY B1, `(.L_x_186) ;  /* 0x0000006000017945 */ /* 0x000fe80003800000 */
[----:B------:R0:W-:Y:S01]  /*4b10*/  @!P2 STG.E.U8 desc[UR36][R6.64+0x91], R99 ;  /* 0x000091630600a986 */ /* 0x0001e2000c101124 */
[----:B------:R-:W-:Y:S05]  /*4b20*/  @P3 BRA `(.L_x_187) ;  /* 0x00000000000c3947 */ /* 0x000fea0003800000 */
[----:B------:R-:W5:Y:S02]  /*4b30*/  LDG.E.U8 R156, desc[UR36][R8.64+0x98] ;  /* 0x00009824089c7981 */ /* 0x000f64000c1e1100 */
[----:B-----5:R-:W-:-:S05]  /*4b40*/  PRMT R12, R156, 0x8880, RZ ;  /* 0x000088809c0c7816 */ /* 0x020fca00000000ff */
[----:B------:R-:W-:-:S07]  /*4b50*/  IMAD R3, R12, R155, RZ ;  /* 0x0000009b0c037224 */ /* 0x000fce00078e02ff */
.L_x_187:
[----:B------:R-:W-:Y:S05]  /*4b60*/  BSYNC B1 ;  /* 0x0000000000017941 */ /* 0x000fea0003800000 */
.L_x_186:
[----:B-1----:R-:W-:Y:S01]  /*4b70*/  @!P3 IMAD R13, R100, R154, R3 ;  /* 0x0000009a640db224 */ /* 0x002fe200078e0203 */
[----:B------:R-:W-:Y:S04]  /*4b80*/  BSSY B1, `(.L_x_188) ;  /* 0x0000006000017945 */ /* 0x000fe80003800000 */
[----:B------:R1:W-:Y:S01]  /*4b90*/  @!P3 STG.E.U8 desc[UR36][R4.64+0x98], R13 ;  /* 0x0000980d0400b986 */ /* 0x0003e2000c101124 */
[----:B------:R-:W-:Y:S05]  /*4ba0*/  @P4 BRA `(.L_x_189) ;  /* 0x00000000000c4947 */ /* 0x000fea0003800000 */
[----:B------:R-:W5:Y:S02]  /*4bb0*/  LDG.E.U8 R156, desc[UR36][R8.64+0x99] ;  /* 0x00009924089c7981 */ /* 0x000f64000c1e1100 */
[----:B-----5:R-:W-:-:S05]  /*4bc0*/  PRMT R12, R156, 0x8880, RZ ;  /* 0x000088809c0c7816 */ /* 0x020fca00000000ff */
[----:B------:R-:W-:-:S07]  /*4bd0*/  IMAD R3, R12, R155, RZ ;  /* 0x0000009b0c037224 */ /* 0x000fce00078e02ff */
.L_x_189:
[----:B------:R-:W-:Y:S05]  /*4be0*/  BSYNC B1 ;  /* 0x0000000000017941 */ /* 0x000fea0003800000 */
.L_x_188:
        /* <DEDUP_REMOVED lines=10> */
.L_x_191:
[----:B------:R-:W-:Y:S05]  /*4c90*/  BSYNC B1 ;  /* 0x0000000000017941 */ /* 0x000fea0003800000 */
.L_x_190:
[----:B-1----:R-:W-:Y:S01]  /*4ca0*/  @!P2 IMAD R13, R102, R154, R3 ;  /* 0x0000009a660da224 */ /* 0x002fe200078e0203 */
[----:B------:R-:W-:Y:S04]  /*4cb0*/  BSSY B1, `(.L_x_192) ;  /* 0x0000006000017945 */ /* 0x000fe80003800000 */
[----:B------:R1:W-:Y:S01]  /*4cc0*/  @!P2 STG.E.U8 desc[UR36][R6.64+0x98], R13 ;  /* 0x0000980d0600a986 */ /* 0x0003e2000c101124 */
[----:B------:R-:W-:Y:S05]  /*4cd0*/  @P3 BRA `(.L_x_193) ;  /* 0x00000000000c3947 */ /* 0x000fea0003800000 */
[----:B------:R-:W5:Y:S02]  /*4ce0*/  LDG.E.U8 R156, desc[UR36][R10.64+0x99] ;  /* 0x000099240a9c7981 */ /* 0x000f64000c1e1100 */
[----:B-----5:R-:W-:-:S05]  /*4cf0*/  PRMT R12, R156, 0x8880, RZ ;  /* 0x000088809c0c7816 */ /* 0x020fca00000000ff */
[----:B------:R-:W-:-:S07]  /*4d00*/  IMAD R3, R12, R155, RZ ;  /* 0x0000009b0c037224 */ /* 0x000fce00078e02ff */
.L_x_193:
[----:B------:R-:W-:Y:S05]  /*4d10*/  BSYNC B1 ;  /* 0x0000000000017941 */ /* 0x000fea0003800000 */
.L_x_192:
[----:B------:R-:W-:Y:S01]  /*4d20*/  @!P3 IMAD R103, R103, R154, R3 ;  /* 0x0000009a6767b224 */ /* 0x000fe200078e0203 */
[----:B------:R-:W-:Y:S04]  /*4d30*/  BSSY B1, `(.L_x_194) ;  /* 0x0000006000017945 */ /* 0x000fe80003800000 */
[----:B------:R0:W-:Y:S01]  /*4d40*/  @!P3 STG.E.U8 desc[UR36][R6.64+0x99], R103 ;  /* 0x000099670600b986 */ /* 0x0001e2000c101124 */
[----:B------:R-:W-:Y:S05]  /*4d50*/  @P4 BRA `(.L_x_195) ;  /* 0x00000000000c4947 */ /* 0x000fea0003800000 */
[----:B------:R-:W5:Y:S02]  /*4d60*/  LDG.E.U8 R156, desc[UR36][R8.64+0xa0] ;  /* 0x0000a024089c7981 */ /* 0x000f64000c1e1100 */
[----:B-----5:R-:W-:-:S05]  /*4d70*/  PRMT R12, R156, 0x8880, RZ ;  /* 0x000088809c0c7816 */ /* 0x020fca00000000ff */
[----:B------:R-:W-:-:S07]  /*4d80*/  IMAD R3, R12, R155, RZ ;  /* 0x0000009b0c037224 */ /* 0x000fce00078e02ff */
.L_x_195:
[----:B------:R-:W-:Y:S05]  /*4d90*/  BSYNC B1 ;  /* 0x0000000000017941 */ /* 0x000fea0003800000 */
.L_x_194:
        /* <DEDUP_REMOVED lines=10> */
.L_x_197:
[----:B------:R-:W-:Y:S05]  /*4e40*/  BSYNC B1 ;  /* 0x0000000000017941 */ /* 0x000fea0003800000 */
.L_x_196:
[----:B------:R-:W-:Y:S01]  /*4e50*/  @!P2 IMAD R105, R105, R154, R3 ;  /* 0x0000009a6969a224 */ /* 0x000fe200078e0203 */
[----:B------:R-:W-:Y:S04]  /*4e60*/  BSSY B1, `(.L_x_198) ;  /* 0x0000006000017945 */ /* 0x000fe80003800000 */
[----:B------:R0:W-:Y:S01]  /*4e70*/  @!P2 STG.E.U8 desc[UR36][R4.64+0xa1], R105 ;  /* 0x0000a1690400a986 */ /* 0x0001e2000c101124 */
[----:B------:R-:W-:Y:S05]  /*4e80*/  @P3 BRA `(.L_x_199) ;  /* 0x00000000000c3947 */ /* 0x000fea0003800000 */
[----:B------:R-:W5:Y:S02]  /*4e90*/  LDG.E.U8 R156, desc[UR36][R10.64+0xa0] ;  /* 0x0000a0240a9c7981 */ /* 0x000f64000c1e1100 */
[----:B-----5:R-:W-:-:S05]  /*4ea0*/  PRMT R12, R156, 0x8880, RZ ;  /* 0x000088809c0c7816 */ /* 0x020fca00000000ff */
[----:B------:R-:W-:-:S07]  /*4eb0*/  IMAD R3, R12, R155, RZ ;  /* 0x0000009b0c037224 */ /* 0x000fce00078e02ff */
.L_x_199:
[----:B------:R-:W-:Y:S05]  /*4ec0*/  BSYNC B1 ;  /* 0x0000000000017941 */ /* 0x000fea0003800000 */
.L_x_198:
[----:B-1----:R-:W-:Y:S01]  /*4ed0*/  @!P3 IMAD R13, R106, R154, R3 ;  /* 0x0000009a6a0db224 */ /* 0x002fe200078e0203 */
[----:B------:R-:W-:Y:S04]  /*4ee0*/  BSSY B1, `(.L_x_200) ;  /* 0x0000006000017945 */ /* 0x000fe80003800000 */
[----:B------:R1:W-:Y:S01]  /*4ef0*/  @!P3 STG.E.U8 desc[UR36][R6.64+0xa0], R13 ;  /* 0x0000a00d0600b986 */ /* 0x0003e2000c101124 */
[----:B------:R-:W-:Y:S05]  /*4f00*/  @P4 BRA `(.L_x_201) ;  /* 0x00000000000c4947 */ /* 0x000fea0003800000 */
[----:B------:R-:W5:Y:S02]  /*4f10*/  LDG.E.U8 R156, desc[UR36][R10.64+0xa1] ;  /* 0x0000a1240a9c7981 */ /* 0x000f64000c1e1100 */
[----:B-----5:R-:W-:-:S05]  /*4f20*/  PRMT R12, R156, 0x8880, RZ ;  /* 0x000088809c0c7816 */ /* 0x020fca00000000ff */
[----:B------:R-:W-:-:S07]  /*4f30*/  IMAD R3, R12, R155, RZ ;  /* 0x0000009b0c037224 */ /* 0x000fce00078e02ff */
.L_x_201:
[----:B------:R-:W-:Y:S05]  /*4f40*/  BSYNC B1 ;  /* 0x0000000000017941 */ /* 0x000fea0003800000 */
.L_x_200:
        /* <DEDUP_REMOVED lines=10> */
.L_x_203:
[----:B------:R-:W-:Y:S05]  /*4ff0*/  BSYNC B1 ;  /* 0x0000000000017941 */ /* 0x000fea0003800000 */
.L_x_202:
[----:B-1----:R-:W-:Y:S01]  /*5000*/  @!P2 IMAD R13, R108, R154, R3 ;  /* 0x0000009a6c0da224 */ /* 0x002fe200078e0203 */
[----:B------:R-:W-:Y:S04]  /*5010*/  BSSY B1, `(.L_x_204) ;  /* 0x0000006000017945 */ /* 0x000fe80003800000 */
[----:B------:R1:W-:Y:S01]  /*5020*/  @!P2 STG.E.U8 desc[UR36][R4.64+0xa8], R13 ;  /* 0x0000a80d0400a986 */ /* 0x0003e2000c101124 */
[----:B------:R-:W-:Y:S05]  /*5030*/  @P3 BRA `(.L_x_205) ;  /* 0x00000000000c3947 */ /* 0x000fea0003800000 */
[----:B------:R-:W5:Y:S02]  /*5040*/  LDG.E.U8 R156, desc[UR36][R8.64+0xa9] ;  /* 0x0000a924089c7981 */ /* 0x000f64000c1e1100 */
[----:B-----5:R-:W-:-:S05]  /*5050*/  PRMT R12, R156, 0x8880, RZ ;  /* 0x000088809c0c7816 */ /* 0x020fca00000000ff */
[----:B------:R-:W-:-:S07]  /*5060*/  IMAD R3, R12, R155, RZ ;  /* 0x0000009b0c037224 */ /* 0x000fce00078e02ff */
.L_x_205:
[----:B------:R-:W-:Y:S05]  /*5070*/  BSYNC B1 ;  /* 0x0000000000017941 */ /* 0x000fea0003800000 */
.L_x_204:
[----:B------:R-:W-:Y:S01]  /*5080*/  @!P3 IMAD R109, R109, R154, R3 ;  /* 0x0000009a6d6db224 */ /* 0x000fe200078e0203 */
[----:B------:R-:W-:Y:S04]  /*5090*/  BSSY B1, `(.L_x_206) ;  /* 0x0000006000017945 */ /* 0x000fe80003800000 */
[----:B------:R0:W-:Y:S01]  /*50a0*/  @!P3 STG.E.U8 desc[UR36][R4.64+0xa9], R109 ;  /* 0x0000a96d0400b986 */ /* 0x0001e2000c101124 */
[----:B------:R-:W-:Y:S05]  /*50b0*/  @P4 BRA `(.L_x_207) ;  /* 0x00000000000c4947 */ /* 0x000fea0003800000 */
[----:B------:R-:W5:Y:S02]  /*50c0*/  LDG.E.U8 R156, desc[UR36][R10.64+0xa8] ;  /* 0x0000a8240a9c7981 */ /* 0x000f64000c1e1100 */
[----:B-----5:R-:W-:-:S05]  /*50d0*/  PRMT R12, R156, 0x8880, RZ ;  /* 0x000088809c0c7816 */ /* 0x020fca00000000ff */
[----:B------:R-:W-:-:S07]  /*50e0*/  IMAD R3, R12, R155, RZ ;  /* 0x0000009b0c037224 */ /* 0x000fce00078e02ff */
.L_x_207:
[----:B------:R-:W-:Y:S05]  /*50f0*/  BSYNC B1 ;  /* 0x0000000000017941 */ /* 0x000fea0003800000 */
.L_x_206:
        /* <DEDUP_REMOVED lines=10> */
.L_x_209:
[----:B------:R-:W-:Y:S05]  /*51a0*/  BSYNC B1 ;  /* 0x0000000000017941 */ /* 0x000fea0003800000 */
.L_x_208:
[----:B------:R-:W-:Y:S01]  /*51b0*/  @!P2 IMAD R111, R111, R154, R3 ;  /* 0x0000009a6f6fa224 */ /* 0x000fe200078e0203 */
[----:B------:R-:W-:Y:S04]  /*51c0*/  BSSY B1, `(.L_x_210) ;  /* 0x0000006000017945 */ /* 0x000fe80003800000 */
[----:B------:R0:W-:Y:S01]  /*51d0*/  @!P2 STG.E.U8 desc[UR36][R6.64+0xa9], R111 ;  /* 0x0000a96f0600a986 */ /* 0x0001e2000c101124 */
[----:B------:R-:W-:Y:S05]  /*51e0*/  @P3 BRA `(.L_x_211) ;  /* 0x00000000000c3947 */ /* 0x000fea0003800000 */
[----:B------:R-:W5:Y:S02]  /*51f0*/  LDG.E.U8 R156, desc[UR36][R8.64+0xb0] ;  /* 0x0000b024089c7981 */ /* 0x000f64000c1e1100 */
[----:B-----5:R-:W-:-:S05]  /*5200*/  PRMT R12, R156, 0x8880, RZ ;  /* 0x000088809c0c7816 */ /* 0x020fca00000000ff */
[----:B------:R-:W-:-:S07]  /*5210*/  IMAD R3, R12, R155, RZ ;  /* 0x0000009b0c037224 */ /* 0x000fce00078e02ff */
.L_x_211:
[----:B------:R-:W-:Y:S05]  /*5220*/  BSYNC B1 ;  /* 0x0000000000017941 */ /* 0x000fea0003800000 */
.L_x_210:
[----:B-1----:R-:W-:Y:S01]  /*5230*/  @!P3 IMAD R13, R112, R154, R3 ;  /* 0x0000009a700db224 */ /* 0x002fe200078e0203 */
[----:B------:R-:W-:Y:S04]  /*5240*/  BSSY B1, `(.L_x_212) ;  /* 0x0000006000017945 */ /* 0x000fe80003800000 */
[----:B------:R1:W-:Y:S01]  /*5250*/  @!P3 STG.E.U8 desc[UR36][R4.64+0xb0], R13 ;  /* 0x0000b00d0400b986 */ /* 0x0003e2000c101124 */
[----:B------:R-:W-:Y:S05]  /*5260*/  @P4 BRA `(.L_x_213) ;  /* 0x00000000000c4947 */ /* 0x000fea0003800000 */
[----:B------:R-:W5:Y:S02]  /*5270*/  LDG.E.U8 R156, desc[UR36][R8.64+0xb1] ;  /* 0x0000b124089c7981 */ /* 0x000f64000c1e1100 */
[----:B-----5:R-:W-:-:S05]  /*5280*/  PRMT R12, R156, 0x8880, RZ ;  /* 0x000088809c0c7816 */ /* 0x020fca00000000ff */
[----:B------:R-:W-:-:S07]  /*5290*/  IMAD R3, R12, R155, RZ ;  /* 0x0000009b0c037224 */ /* 0x000fce00078e02ff */
.L_x_213:
[----:B------:R-:W-:Y:S05]  /*52a0*/  BSYNC B1 ;  /* 0x0000000000017941 */ /* 0x000fea0003800000 */
.L_x_212:
        /* <DEDUP_REMOVED lines=10> */
.L_x_215:
[----:B------:R-:W-:Y:S05]  /*5350*/  BSYNC B1 ;  /* 0x0000000000017941 */ /* 0x000fea0003800000 */
.L_x_214:
[----:B-1----:R-:W-:Y:S01]  /*5360*/  @!P2 IMAD R13, R114, R154, R3 ;  /* 0x0000009a720da224 */ /* 0x002fe200078e0203 */
[----:B------:R-:W-:Y:S04]  /*5370*/  BSSY B1, `(.L_x_216) ;  /* 0x0000006000017945 */ /* 0x000fe80003800000 */
[----:B------:R1:W-:Y:S01]  /*5380*/  @!P2 STG.E.U8 desc[UR36][R6.64+0xb0], R13 ;  /* 0x0000b00d0600a986 */ /* 0x0003e2000c101124 */
[----:B------:R-:W-:Y:S05]  /*5390*/  @P3 BRA `(.L_x_217) ;  /* 0x00000000000c3947 */ /* 0x000fea0003800000 */
[----:B------:R-:W5:Y:S02]  /*53a0*/  LDG.E.U8 R156, desc[UR36][R10.64+0xb1] ;  /* 0x0000b1240a9c7981 */ /* 0x000f64000c1e1100 */
[----:B-----5:R-:W-:-:S05]  /*53b0*/  PRMT R12, R156, 0x8880, RZ ;  /* 0x000088809c0c7816 */ /* 0x020fca00000000ff */
[----:B------:R-:W-:-:S07]  /*53c0*/  IMAD R3, R12, R155, RZ ;  /* 0x0000009b0c037224 */ /* 0x000fce00078e02ff */
.L_x_217:
[----:B------:R-:W-:Y:S05]  /*53d0*/  BSYNC B1 ;  /* 0x0000000000017941 */ /* 0x000fea0003800000 */
.L_x_216:
[----:B------:R-:W-:Y:S01]  /*53e0*/  @!P3 IMAD R115, R115, R154, R3 ;  /* 0x0000009a7373b224 */ /* 0x000fe200078e0203 */
[----:B------:R-:W-:Y:S04]  /*53f0*/  BSSY B1, `(.L_x_218) ;  /* 0x0000006000017945 */ /* 0x000fe80003800000 */
[----:B------:R0:W-:Y:S01]  /*5400*/  @!P3 STG.E.U8 desc[UR36][R6.64+0xb1], R115 ;  /* 0x0000b1730600b986 */ /* 0x0001e2000c101124 */
[----:B------:R-:W-:Y:S05]  /*5410*/  @P4 BRA `(.L_x_219) ;  /* 0x00000000000c4947 */ /* 0x000fea0003800000 */
[----:B------:R-:W5:Y:S02]  /*5420*/  LDG.E.U8 R156, desc[UR36][R8.64+0xb8] ;  /* 0x0000b824089c7981 */ /* 0x000f64000c1e1100 */
[----:B-----5:R-:W-:-:S05]  /*5430*/  PRMT R12, R156, 0x8880, RZ ;  /* 0x000088809c0c7816 */ /* 0x020fca00000000ff */
[----:B------:R-:W-:-:S07]  /*5440*/  IMAD R3, R12, R155, RZ ;  /* 0x0000009b0c037224 */ /* 0x000fce00078e02ff */
.L_x_219:
[----:B------:R-:W-:Y:S05]  /*5450*/  BSYNC B1 ;  /* 0x0000000000017941 */ /* 0x000fea0003800000 */
.L_x_218:
        /* <DEDUP_REMOVED lines=10> */
.L_x_221:
[----:B------:R-:W-:Y:S05]  /*5500*/  BSYNC B1 ;  /* 0x0000000000017941 */ /* 0x000fea0003800000 */
.L_x_220:
[----:B------:R-:W-:Y:S01]  /*5510*/  @!P2 IMAD R117, R117, R154, R3 ;  /* 0x0000009a7575a224 */ /* 0x000fe200078e0203 */
[----:B------:R-:W-:Y:S04]  /*5520*/  BSSY B1, `(.L_x_222) ;  /* 0x0000006000017945 */ /* 0x000fe80003800000 */
[----:B------:R0:W-:Y:S01]  /*5530*/  @!P2 STG.E.U8 desc[UR36][R4.64+0xb9], R117 ;  /* 0x0000b9750400a986 */ /* 0x0001e2000c101124 */
[----:B------:R-:W-:Y:S05]  /*5540*/  @P3 BRA `(.L_x_223) ;  /* 0x00000000000c3947 */ /* 0x000fea0003800000 */
[----:B------:R-:W5:Y:S02]  /*5550*/  LDG.E.U8 R156, desc[UR36][R10.64+0xb8] ;  /* 0x0000b8240a9c7981 */ /* 0x000f64000c1e1100 */
[----:B-----5:R-:W-:-:S05]  /*5560*/  PRMT R12, R156, 0x8880, RZ ;  /* 0x000088809c0c7816 */ /* 0x020fca00000000ff */
[----:B------:R-:W-:-:S07]  /*5570*/  IMAD R3, R12, R155, RZ ;  /* 0x0000009b0c037224 */ /* 0x000fce00078e02ff */
.L_x_223:
[----:B------:R-:W-:Y:S05]  /*5580*/  BSYNC B1 ;  /* 0x0000000000017941 */ /* 0x000fea0003800000 */
.L_x_222:
[----:B-1----:R-:W-:Y:S01]  /*5590*/  @!P3 IMAD R13, R118, R154, R3 ;  /* 0x0000009a760db224 */ /* 0x002fe200078e0203 */
[----:B------:R-:W-:Y:S04]  /*55a0*/  BSSY B1, `(.L_x_224) ;  /* 0x0000006000017945 */ /* 0x000fe80003800000 */
[----:B------:R1:W-:Y:S01]  /*55b0*/  @!P3 STG.E.U8 desc[UR36][R6.64+0xb8], R13 ;  /* 0x0000b80d0600b986 */ /* 0x0003e2000c101124 */
[----:B------:R-:W-:Y:S05]  /*55c0*/  @P4 BRA `(.L_x_225) ;  /* 0x00000000000c4947 */ /* 0x000fea0003800000 */
[----:B------:R-:W5:Y:S02]  /*55d0*/  LDG.E.U8 R156, desc[UR36][R10.64+0xb9] ;  /* 0x0000b9240a9c7981 */ /* 0x000f64000c1e1100 */
[----:B-----5:R-:W-:-:S05]  /*55e0*/  PRMT R12, R156, 0x8880, RZ ;  /* 0x000088809c0c7816 */ /* 0x020fca00000000ff */
[----:B------:R-:W-:-:S07]  /*55f0*/  IMAD R3, R12, R155, RZ ;  /* 0x0000009b0c037224 */ /* 0x000fce00078e02ff */
.L_x_225:
[----:B------:R-:W-:Y:S05]  /*5600*/  BSYNC B1 ;  /* 0x0000000000017941 */ /* 0x000fea0003800000 */
.L_x_224:
        /* <DEDUP_REMOVED lines=10> */
.L_x_227:
[----:B------:R-:W-:Y:S05]  /*56b0*/  BSYNC B1 ;  /* 0x0000000000017941 */ /* 0x000fea0003800000 */
.L_x_226:
[----:B-1----:R-:W-:Y:S01]  /*56c0*/  @!P2 IMAD R13, R120, R154, R3 ;  /* 0x0000009a780da224 */ /* 0x002fe200078e0203 */
[----:B------:R-:W-:Y:S04]  /*56d0*/  BSSY B1, `(.L_x_228) ;  /* 0x0000006000017945 */ /* 0x000fe80003800000 */
[----:B------:R1:W-:Y:S01]  /*56e0*/  @!P2 STG.E.U8 desc[UR36][R4.64+0xc0], R13 ;  /* 0x0000c00d0400a986 */ /* 0x0003e2000c101124 */
[----:B------:R-:W-:Y:S05]  /*56f0*/  @P3 BRA `(.L_x_229) ;  /* 0x00000000000c3947 */ /* 0x000fea0003800000 */
[----:B------:R-:W5:Y:S02]  /*5700*/  LDG.E.U8 R156, desc[UR36][R8.64+0xc1] ;  /* 0x0000c124089c7981 */ /* 0x000f64000c1e1100 */
[----:B-----5:R-:W-:-:S05]  /*5710*/  PRMT R12, R156, 0x8880, RZ ;  /* 0x000088809c0c7816 */ /* 0x020fca00000000ff */
[----:B------:R-:W-:-:S07]  /*5720*/  IMAD R3, R12, R155, RZ ;  /* 0x0000009b0c037224 */ /* 0x000fce00078e02ff */
.L_x_229:
[----:B------:R-:W-:Y:S05]  /*5730*/  BSYNC B1 ;  /* 0x0000000000017941 */ /* 0x000fea0003800000 */
.L_x_228:
[----:B------:R-:W-:Y:S01]  /*5740*/  @!P3 IMAD R121, R121, R154, R3 ;  /* 0x0000009a7979b224 */ /* 0x000fe200078e0203 */
[----:B------:R-:W-:Y:S04]  /*5750*/  BSSY B1, `(.L_x_230) ;  /* 0x0000006000017945 */ /* 0x000fe80003800000 */
[----:B------:R0:W-:Y:S01]  /*5760*/  @!P3 STG.E.U8 desc[UR36][R4.64+0xc1], R121 ;  /* 0x0000c1790400b986 */ /* 0x0001e2000c101124 */
[----:B------:R-:W-:Y:S05]  /*5770*/  @P4 BRA `(.L_x_231) ;  /* 0x00000000000c4947 */ /* 0x000fea0003800000 */
[----:B------:R-:W5:Y:S02]  /*5780*/  LDG.E.U8 R156, desc[UR36][R10.64+0xc0] ;  /* 0x0000c0240a9c7981 */ /* 0x000f64000c1e1100 */
[----:B-----5:R-:W-:-:S05]  /*5790*/  PRMT R12, R156, 0x8880, RZ ;  /* 0x000088809c0c7816 */ /* 0x020fca00000000ff */
[----:B------:R-:W-:-:S07]  /*57a0*/  IMAD R3, R12, R155, RZ ;  /* 0x0000009b0c037224 */ /* 0x000fce00078e02ff */
.L_x_231:
[----:B------:R-:W-:Y:S05]  /*57b0*/  BSYNC B1 ;  /* 0x0000000000017941 */ /* 0x000fea0003800000 */
.L_x_230:
        /* <DEDUP_REMOVED lines=10> */
.L_x_233:
[----:B------:R-:W-:Y:S05]  /*5860*/  BSYNC B1 ;  /* 0x0000000000017941 */ /* 0x000fea0003800000 */
.L_x_232:
[----:B------:R-:W-:Y:S01]  /*5870*/  @!P2 IMAD R123, R123, R154, R3 ;  /* 0x0000009a7b7ba224 */ /* 0x000fe200078e0203 */
[----:B------:R-:W-:Y:S04]  /*5880*/  BSSY B1, `(.L_x_234) ;  /* 0x0000006000017945 */ /* 0x000fe80003800000 */
[----:B------:R0:W-:Y:S01]  /*5890*/  @!P2 STG.E.U8 desc[UR36][R6.64+0xc1], R123 ;  /* 0x0000c17b0600a986 */ /* 0x0001e2000c101124 */
[----:B------:R-:W-:Y:S05]  /*58a0*/  @P3 BRA `(.L_x_235) ;  /* 0x00000000000c3947 */ /* 0x000fea0003800000 */
[----:B------:R-:W5:Y:S02]  /*58b0*/  LDG.E.U8 R156, desc[UR36][R8.64+0xc8] ;  /* 0x0000c824089c7981 */ /* 0x000f64000c1e1100 */
[----:B-----5:R-:W-:-:S05]  /*58c0*/  PRMT R12, R156, 0x8880, RZ ;  /* 0x000088809c0c7816 */ /* 0x020fca00000000ff */
[----:B------:R-:W-:-:S07]  /*58d0*/  IMAD R3, R12, R155, RZ ;  /* 0x0000009b0c037224 */ /* 0x000fce00078e02ff */
.L_x_235:
[----:B------:R-:W-:Y:S05]  /*58e0*/  BSYNC B1 ;  /* 0x0000000000017941 */ /* 0x000fea0003800000 */
.L_x_234:
[----:B-1----:R-:W-:Y:S01]  /*58f0*/  @!P3 IMAD R13, R124, R154, R3 ;  /* 0x0000009a7c0db224 */ /* 0x002fe200078e0203 */
[----:B------:R-:W-:Y:S04]  /*5900*/  BSSY B1, `(.L_x_236) ;  /* 0x0000006000017945 */ /* 0x000fe80003800000 */
[----:B------:R1:W-:Y:S01]  /*5910*/  @!P3 STG.E.U8 desc[UR36][R4.64+0xc8], R13 ;  /* 0x0000c80d0400b986 */ /* 0x0003e2000c101124 */
[----:B------:R-:W-:Y:S05]  /*5920*/  @P4 BRA `(.L_x_237) ;  /* 0x00000000000c4947 */ /* 0x000fea0003800000 */
[----:B------:R-:W5:Y:S02]  /*5930*/  LDG.E.U8 R156, desc[UR36][R8.64+0xc9] ;  /* 0x0000c924089c7981 */ /* 0x000f64000c1e1100 */
[----:B-----5:R-:W-:-:S05]  /*5940*/  PRMT R12, R156, 0x8880, RZ ;  /* 0x000088809c0c7816 */ /* 0x020fca00000000ff */
[----:B------:R-:W-:-:S07]  /*5950*/  IMAD R3, R12, R155, RZ ;  /* 0x0000009b0c037224 */ /* 0x000fce00078e02ff */
.L_x_237:
[----:B------:R-:W-:Y:S05]  /*5960*/  BSYNC B1 ;  /* 0x0000000000017941 */ /* 0x000fea0003800000 */
.L_x_236:
        /* <DEDUP_REMOVED lines=10> */
.L_x_239:
[----:B------:R-:W-:Y:S05]  /*5a10*/  BSYNC B1 ;  /* 0x0000000000017941 */ /* 0x000fea0003800000 */
.L_x_238:
[----:B-1----:R-:W-:Y:S01]  /*5a20*/  @!P2 IMAD R13, R126, R154, R3 ;  /* 0x0000009a7e0da224 */ /* 0x002fe200078e0203 */
[----:B------:R-:W-:Y:S04]  /*5a30*/  BSSY B1, `(.L_x_240) ;  /* 0x0000006000017945 */ /* 0x000fe80003800000 */
[----:B------:R1:W-:Y:S01]  /*5a40*/  @!P2 STG.E.U8 desc[UR36][R6.64+0xc8], R13 ;  /* 0x0000c80d0600a986 */ /* 0x0003e2000c101124 */
[----:B------:R-:W-:Y:S05]  /*5a50*/  @P3 BRA `(.L_x_241) ;  /* 0x00000000000c3947 */ /* 0x000fea0003800000 */
[----:B------:R-:W5:Y:S02]  /*5a60*/  LDG.E.U8 R156, desc[UR36][R10.64+0xc9] ;  /* 0x0000c9240a9c7981 */ /* 0x000f64000c1e1100 */
[----:B-----5:R-:W-:-:S05]  /*5a70*/  PRMT R12, R156, 0x8880, RZ ;  /* 0x000088809c0c7816 */ /* 0x020fca00000000ff */
[----:B------:R-:W-:-:S07]  /*5a80*/  IMAD R3, R12, R155, RZ ;  /* 0x0000009b0c037224 */ /* 0x000fce00078e02ff */
.L_x_241:
[----:B------:R-:W-:Y:S05]  /*5a90*/  BSYNC B1 ;  /* 0x0000000000017941 */ /* 0x000fea0003800000 */
.L_x_240:
[----:B------:R-:W-:Y:S01]  /*5aa0*/  @!P3 IMAD R127, R127, R154, R3 ;  /* 0x0000009a7f7fb224 */ /* 0x000fe200078e0203 */
[----:B------:R-:W-:Y:S04]  /*5ab0*/  BSSY B1, `(.L_x_242) ;  /* 0x0000006000017945 */ /* 0x000fe80003800000 */
[----:B------:R0:W-:Y:S01]  /*5ac0*/  @!P3 STG.E.U8 desc[UR36][R6.64+0xc9], R127 ;  /* 0x0000c97f0600b986 */ /* 0x0001e2000c101124 */
[----:B------:R-:W-:Y:S05]  /*5ad0*/  @P4 BRA `(.L_x_243) ;  /* 0x00000000000c4947 */ /* 0x000fea0003800000 */
[----:B------:R-:W5:Y:S02]  /*5ae0*/  LDG.E.U8 R156, desc[UR36][R8.64+0xd0] ;  /* 0x0000d024089c7981 */ /* 0x000f64000c1e1100 */
[----:B-----5:R-:W-:-:S05]  /*5af0*/  PRMT R12, R156, 0x8880, RZ ;  /* 0x000088809c0c7816 */ /* 0x020fca00000000ff */
[----:B------:R-:W-:-:S07]  /*5b00*/  IMAD R3, R12, R155, RZ ;  /* 0x0000009b0c037224 */ /* 0x000fce00078e02ff */
.L_x_243:
[----:B------:R-:W-:Y:S05]  /*5b10*/  BSYNC B1 ;  /* 0x0000000000017941 */ /* 0x000fea0003800000 */
.L_x_242:
        /* <DEDUP_REMOVED lines=10> */
.L_x_245:
[----:B------:R-:W-:Y:S05]  /*5bc0*/  BSYNC B1 ;  /* 0x0000000000017941 */ /* 0x000fea0003800000 */
.L_x_244:
[----:B------:R-:W-:Y:S01]  /*5bd0*/  @!P2 IMAD R129, R129, R154, R3 ;  /* 0x0000009a8181a224 */ /* 0x000fe200078e0203 */
[----:B------:R-:W-:Y:S04]  /*5be0*/  BSSY B1, `(.L_x_246) ;  /* 0x0000006000017945 */ /* 0x000fe80003800000 */
[----:B------:R0:W-:Y:S01]  /*5bf0*/  @!P2 STG.E.U8 desc[UR36][R4.64+0xd1], R129 ;  /* 0x0000d1810400a986 */ /* 0x0001e2000c101124 */
[----:B------:R-:W-:Y:S05]  /*5c00*/  @P3 BRA `(.L_x_247) ;  /* 0x00000000000c3947 */ /* 0x000fea0003800000 */
[----:B------:R-:W5:Y:S02]  /*5c10*/  LDG.E.U8 R156, desc[UR36][R10.64+0xd0] ;  /* 0x0000d0240a9c7981 */ /* 0x000f64000c1e1100 */
[----:B-----5:R-:W-:-:S05]  /*5c20*/  PRMT R12, R156, 0x8880, RZ ;  /* 0x000088809c0c7816 */ /* 0x020fca00000000ff */
[----:B------:R-:W-:-:S07]  /*5c30*/  IMAD R3, R12, R155, RZ ;  /* 0x0000009b0c037224 */ /* 0x000fce00078e02ff */
.L_x_247:
[----:B------:R-:W-:Y:S05]  /*5c40*/  BSYNC B1 ;  /* 0x0000000000017941 */ /* 0x000fea0003800000 */
.L_x_246:
[----:B-1----:R-:W-:Y:S01]  /*5c50*/  @!P3 IMAD R13, R130, R154, R3 ;  /* 0x0000009a820db224 */ /* 0x002fe200078e0203 */
[----:B------:R-:W-:Y:S04]  /*5c60*/  BSSY B1, `(.L_x_248) ;  /* 0x0000006000017945 */ /* 0x000fe80003800000 */
[----:B------:R1:W-:Y:S01]  /*5c70*/  @!P3 STG.E.U8 desc[UR36][R6.64+0xd0], R13 ;  /* 0x0000d00d0600b986 */ /* 0x0003e2000c101124 */
[----:B------:R-:W-:Y:S05]  /*5c80*/  @P4 BRA `(.L_x_249) ;  /* 0x00000000000c4947 */ /* 0x000fea0003800000 */
[----:B------:R-:W5:Y:S02]  /*5c90*/  LDG.E.U8 R156, desc[UR36][R10.64+0xd1] ;  /* 0x0000d1240a9c7981 */ /* 0x000f64000c1e1100 */
[----:B-----5:R-:W-:-:S05]  /*5ca0*/  PRMT R12, R156, 0x8880, RZ ;  /* 0x000088809c0c7816 */ /* 0x020fca00000000ff */
[----:B------:R-:W-:-:S07]  /*5cb0*/  IMAD R3, R12, R155, RZ ;  /* 0x0000009b0c037224 */ /* 0x000fce00078e02ff */
.L_x_249:
[----:B------:R-:W-:Y:S05]  /*5cc0*/  BSYNC B1 ;  /* 0x0000000000017941 */ /* 0x000fea0003800000 */
.L_x_248:
        /* <DEDUP_REMOVED lines=10> */
.L_x_251:
[----:B------:R-:W-:Y:S05]  /*5d70*/  BSYNC B1 ;  /* 0x0000000000017941 */ /* 0x000fea0003800000 */
.L_x_250:
[----:B-1----:R-:W-:Y:S01]  /*5d80*/  @!P2 IMAD R13, R132, R154, R3 ;  /* 0x0000009a840da224 */ /* 0x002fe200078e0203 */
[----:B------:R-:W-:Y:S04]  /*5d90*/  BSSY B1, `(.L_x_252) ;  /* 0x0000006000017945 */ /* 0x000fe80003800000 */
[----:B------:R1:W-:Y:S01]  /*5da0*/  @!P2 STG.E.U8 desc[UR36][R4.64+0xd8], R13 ;  /* 0x0000d80d0400a986 */ /* 0x0003e2000c101124 */
[----:B------:R-:W-:Y:S05]  /*5db0*/  @P3 BRA `(.L_x_253) ;  /* 0x00000000000c3947 */ /* 0x000fea0003800000 */
[----:B------:R-:W5:Y:S02]  /*5dc0*/  LDG.E.U8 R156, desc[UR36][R8.64+0xd9] ;  /* 0x0000d924089c7981 */ /* 0x000f64000c1e1100 */
[----:B-----5:R-:W-:-:S05]  /*5dd0*/  PRMT R12, R156, 0x8880, RZ ;  /* 0x000088809c0c7816 */ /* 0x020fca00000000ff */
[----:B------:R-:W-:-:S07]  /*5de0*/  IMAD R3, R12, R155, RZ ;  /* 0x0000009b0c037224 */ /* 0x000fce00078e02ff */
.L_x_253:
[----:B------:R-:W-:Y:S05]  /*5df0*/  BSYNC B1 ;  /* 0x0000000000017941 */ /* 0x000fea0003800000 */
.L_x_252:
[----:B------:R-:W-:Y:S01]  /*5e00*/  @!P3 IMAD R133, R133, R154, R3 ;  /* 0x0000009a8585b224 */ /* 0x000fe200078e0203 */
[----:B------:R-:W-:Y:S04]  /*5e10*/  BSSY B1, `(.L_x_254) ;  /* 0x0000006000017945 */ /* 0x000fe80003800000 */
[----:B------:R0:W-:Y:S01]  /*5e20*/  @!P3 STG.E.U8 desc[UR36][R4.64+0xd9], R133 ;  /* 0x0000d9850400b986 */ /* 0x0001e2000c101124 */
[----:B------:R-:W-:Y:S05]  /*5e30*/  @P4 BRA `(.L_x_255) ;  /* 0x00000000000c4947 */ /* 0x000fea0003800000 */
[----:B------:R-:W5:Y:S02]  /*5e40*/  LDG.E.U8 R156, desc[UR36][R10.64+0xd8] ;  /* 0x0000d8240a9c7981 */ /* 0x000f64000c1e1100 */
[----:B-----5:R-:W-:-:S05]  /*5e50*/  PRMT R12, R156, 0x8880, RZ ;  /* 0x000088809c0c7816 */ /* 0x020fca00000000ff */
[----:B------:R-:W-:-:S07]  /*5e60*/  IMAD R3, R12, R155, RZ ;  /* 0x0000009b0c037224 */ /* 0x000fce00078e02ff */
.L_x_255:
[----:B------:R-:W-:Y:S05]  /*5e70*/  BSYNC B1 ;  /* 0x0000000000017941 */ /* 0x000fea0003800000 */
.L_x_254:
        /* <DEDUP_REMOVED lines=10> */
.L_x_257:
[----:B------:R-:W-:Y:S05]  /*5f20*/  BSYNC B1 ;  /* 0x0000000000017941 */ /* 0x000fea0003800000 */
.L_x_256:
[----:B------:R-:W-:Y:S01]  /*5f30*/  @!P2 IMAD R135, R135, R154, R3 ;  /* 0x0000009a8787a224 */ /* 0x000fe200078e0203 */
[----:B------:R-:W-:Y:S04]  /*5f40*/  BSSY B1, `(.L_x_258) ;  /* 0x0000006000017945 */ /* 0x000fe80003800000 */
[----:B------:R0:W-:Y:S01]  /*5f50*/  @!P2 STG.E.U8 desc[UR36][R6.64+0xd9], R135 ;  /* 0x0000d9870600a986 */ /* 0x0001e2000c101124 */
[----:B------:R-:W-:Y:S05]  /*5f60*/  @P3 BRA `(.L_x_259) ;  /* 0x00000000000c3947 */ /* 0x000fea0003800000 */
[----:B------:R-:W5:Y:S02]  /*5f70*/  LDG.E.U8 R156, desc[UR36][R8.64+0xe0] ;  /* 0x0000e024089c7981 */ /* 0x000f64000c1e1100 */
[----:B-----5:R-:W-:-:S05]  /*5f80*/  PRMT R12, R156, 0x8880, RZ ;  /* 0x000088809c0c7816 */ /* 0x020fca00000000ff */
[----:B------:R-:W-:-:S07]  /*5f90*/  IMAD R3, R12, R155, RZ ;  /* 0x0000009b0c037224 */ /* 0x000fce00078e02ff */
.L_x_259:
[----:B------:R-:W-:Y:S05]  /*5fa0*/  BSYNC B1 ;  /* 0x0000000000017941 */ /* 0x000fea0003800000 */
.L_x_258:
[----:B-1----:R-:W-:Y:S01]  /*5fb0*/  @!P3 IMAD R13, R136, R154, R3 ;  /* 0x0000009a880db224 */ /* 0x002fe200078e0203 */
[----:B------:R-:W-:Y:S04]  /*5fc0*/  BSSY B1, `(.L_x_260) ;  /* 0x0000006000017945 */ /* 0x000fe80003800000 */
[----:B------:R1:W-:Y:S01]  /*5fd0*/  @!P3 STG.E.U8 desc[UR36][R4.64+0xe0], R13 ;  /* 0x0000e00d0400b986 */ /* 0x0003e2000c101124 */
[----:B------:R-:W-:Y:S05]  /*5fe0*/  @P4 BRA `(.L_x_261) ;  /* 0x00000000000c4947 */ /* 0x000fea0003800000 */
[----:B------:R-:W5:Y:S02]  /*5ff0*/  LDG.E.U8 R156, desc[UR36][R8.64+0xe1] ;  /* 0x0000e124089c7981 */ /* 0x000f64000c1e1100 */
[----:B-----5:R-:W-:-:S05]  /*6000*/  PRMT R12, R156, 0x8880, RZ ;  /* 0x000088809c0c7816 */ /* 0x020fca00000000ff */
[----:B------:R-:W-:-:S07]  /*6010*/  IMAD R3, R12, R155, RZ ;  /* 0x0000009b0c037224 */ /* 0x000fce00078e02ff */
.L_x_261:
[----:B------:R-:W-:Y:S05]  /*6020*/  BSYNC B1 ;  /* 0x0000000000017941 */ /* 0x000fea0003800000 */
.L_x_260:
        /* <DEDUP_REMOVED lines=10> */
.L_x_263:
[----:B------:R-:W-:Y:S05]  /*60d0*/  BSYNC B1 ;  /* 0x0000000000017941 */ /* 0x000fea0003800000 */
.L_x_262:
[----:B-1----:R-:W-:Y:S01]  /*60e0*/  @!P2 IMAD R13, R138, R154, R3 ;  /* 0x0000009a8a0da224 */ /* 0x002fe200078e0203 */
[----:B------:R-:W-:Y:S04]  /*60f0*/  BSSY B1, `(.L_x_264) ;  /* 0x0000006000017945 */ /* 0x000fe80003800000 */
[----:B------:R1:W-:Y:S01]  /*6100*/  @!P2 STG.E.U8 desc[UR36][R6.64+0xe0], R13 ;  /* 0x0000e00d0600a986 */ /* 0x0003e2000c101124 */
[----:B------:R-:W-:Y:S05]  /*6110*/  @P3 BRA `(.L_x_265) ;  /* 0x00000000000c3947 */ /* 0x000fea0003800000 */
[----:B------:R-:W5:Y:S02]  /*6120*/  LDG.E.U8 R156, desc[UR36][R10.64+0xe1] ;  /* 0x0000e1240a9c7981 */ /* 0x000f64000c1e1100 */
[----:B-----5:R-:W-:-:S05]  /*6130*/  PRMT R12, R156, 0x8880, RZ ;  /* 0x000088809c0c7816 */ /* 0x020fca00000000ff */
[----:B------:R-:W-:-:S07]  /*6140*/  IMAD R3, R12, R155, RZ ;  /* 0x0000009b0c037224 */ /* 0x000fce00078e02ff */
.L_x_265:
[----:B------:R-:W-:Y:S05]  /*6150*/  BSYNC B1 ;  /* 0x0000000000017941 */ /* 0x000fea0003800000 */
.L_x_264:
[----:B------:R-:W-:Y:S01]  /*6160*/  @!P3 IMAD R139, R139, R154, R3 ;  /* 0x0000009a8b8bb224 */ /* 0x000fe200078e0203 */
[----:B------:R-:W-:Y:S04]  /*6170*/  BSSY B1, `(.L_x_266) ;  /* 0x0000006000017945 */ /* 0x000fe80003800000 */
[----:B------:R0:W-:Y:S01]  /*6180*/  @!P3 STG.E.U8 desc[UR36][R6.64+0xe1], R139 ;  /* 0x0000e18b0600b986 */ /* 0x0001e2000c101124 */
[----:B------:R-:W-:Y:S05]  /*6190*/  @P4 BRA `(.L_x_267) ;  /* 0x00000000000c4947 */ /* 0x000fea0003800000 */
[----:B------:R-:W5:Y:S02]  /*61a0*/  LDG.E.U8 R156, desc[UR36][R8.64+0xe8] ;  /* 0x0000e824089c7981 */ /* 0x000f64000c1e1100 */
[----:B-----5:R-:W-:-:S05]  /*61b0*/  PRMT R12, R156, 0x8880, RZ ;  /* 0x000088809c0c7816 */ /* 0x020fca00000000ff */
[----:B------:R-:W-:-:S07]  /*61c0*/  IMAD R3, R12, R155, RZ ;  /* 0x0000009b0c037224 */ /* 0x000fce00078e02ff */
.L_x_267:
[----:B------:R-:W-:Y:S05]  /*61d0*/  BSYNC B1 ;  /* 0x0000000000017941 */ /* 0x000fea0003800000 */
.L_x_266:
        /* <DEDUP_REMOVED lines=10> */
.L_x_269:
[----:B------:R-:W-:Y:S05]  /*6280*/  BSYNC B1 ;  /* 0x0000000000017941 */ /* 0x000fea0003800000 */
.L_x_268:
[----:B------:R-:W-:Y:S01]  /*6290*/  @!P2 IMAD R141, R141, R154, R3 ;  /* 0x0000009a8d8da224 */ /* 0x000fe200078e0203 */
[----:B------:R-:W-:Y:S04]  /*62a0*/  BSSY B1, `(.L_x_270) ;  /* 0x0000006000017945 */ /* 0x000fe80003800000 */
[----:B------:R0:W-:Y:S01]  /*62b0*/  @!P2 STG.E.U8 desc[UR36][R4.64+0xe9], R141 ;  /* 0x0000e98d0400a986 */ /* 0x0001e2000c101124 */
[----:B------:R-:W-:Y:S05]  /*62c0*/  @P3 BRA `(.L_x_271) ;  /* 0x00000000000c3947 */ /* 0x000fea0003800000 */
[----:B------:R-:W5:Y:S02]  /*62d0*/  LDG.E.U8 R156, desc[UR36][R10.64+0xe8] ;  /* 0x0000e8240a9c7981 */ /* 0x000f64000c1e1100 */
[----:B-----5:R-:W-:-:S05]  /*62e0*/  PRMT R12, R156, 0x8880, RZ ;  /* 0x000088809c0c7816 */ /* 0x020fca00000000ff */
[----:B------:R-:W-:-:S07]  /*62f0*/  IMAD R3, R12, R155, RZ ;  /* 0x0000009b0c037224 */ /* 0x000fce00078e02ff */
.L_x_271:
[----:B------:R-:W-:Y:S05]  /*6300*/  BSYNC B1 ;  /* 0x0000000000017941 */ /* 0x000fea0003800000 */
.L_x_270:
[----:B-1----:R-:W-:Y:S01]  /*6310*/  @!P3 IMAD R13, R142, R154, R3 ;  /* 0x0000009a8e0db224 */ /* 0x002fe200078e0203 */
[----:B------:R-:W-:Y:S04]  /*6320*/  BSSY B1, `(.L_x_272) ;  /* 0x0000006000017945 */ /* 0x000fe80003800000 */
[----:B------:R1:W-:Y:S01]  /*6330*/  @!P3 STG.E.U8 desc[UR36][R6.64+0xe8], R13 ;  /* 0x0000e80d0600b986 */ /* 0x0003e2000c101124 */
[----:B------:R-:W-:Y:S05]  /*6340*/  @P4 BRA `(.L_x_273) ;  /* 0x00000000000c4947 */ /* 0x000fea0003800000 */
[----:B------:R-:W5:Y:S02]  /*6350*/  LDG.E.U8 R156, desc[UR36][R10.64+0xe9] ;  /* 0x0000e9240a9c7981 */ /* 0x000f64000c1e1100 */
[----:B-----5:R-:W-:-:S05]  /*6360*/  PRMT R12, R156, 0x8880, RZ ;  /* 0x000088809c0c7816 */ /* 0x020fca00000000ff */
[----:B------:R-:W-:-:S07]  /*6370*/  IMAD R3, R12, R155, RZ ;  /* 0x0000009b0c037224 */ /* 0x000fce00078e02ff */
.L_x_273:
[----:B------:R-:W-:Y:S05]  /*6380*/  BSYNC B1 ;  /* 0x0000000000017941 */ /* 0x000fea0003800000 */
.L_x_272:
        /* <DEDUP_REMOVED lines=10> */
.L_x_275:
[----:B------:R-:W-:Y:S05]  /*6430*/  BSYNC B1 ;  /* 0x0000000000017941 */ /* 0x000fea0003800000 */
.L_x_274:
[----:B-1----:R-:W-:Y:S01]  /*6440*/  @!P2 IMAD R13, R144, R154, R3 ;  /* 0x0000009a900da224 */ /* 0x002fe200078e0203 */
[----:B------:R-:W-:Y:S04]  /*6450*/  BSSY B1, `(.L_x_276) ;  /* 0x0000006000017945 */ /* 0x000fe80003800000 */
[----:B------:R1:W-:Y:S01]  /*6460*/  @!P2 STG.E.U8 desc[UR36][R4.64+0xf0], R13 ;  /* 0x0000f00d0400a986 */ /* 0x0003e2000c101124 */
[----:B------:R-:W-:Y:S05]  /*6470*/  @P3 BRA `(.L_x_277) ;  /* 0x00000000000c3947 */ /* 0x000fea0003800000 */
[----:B------:R-:W5:Y:S02]  /*6480*/  LDG.E.U8 R156, desc[UR36][R8.64+0xf1] ;  /* 0x0000f124089c7981 */ /* 0x000f64000c1e1100 */
[----:B-----5:R-:W-:-:S05]  /*6490*/  PRMT R12, R156, 0x8880, RZ ;  /* 0x000088809c0c7816 */ /* 0x020fca00000000ff */
[----:B------:R-:W-:-:S07]  /*64a0*/  IMAD R3, R12, R155, RZ ;  /* 0x0000009b0c037224 */ /* 0x000fce00078e02ff */
.L_x_277:
[----:B------:R-:W-:Y:S05]  /*64b0*/  BSYNC B1 ;  /* 0x0000000000017941 */ /* 0x000fea0003800000 */
.L_x_276:
[----:B------:R-:W-:Y:S01]  /*64c0*/  @!P3 IMAD R145, R145, R154, R3 ;  /* 0x0000009a9191b224 */ /* 0x000fe200078e0203 */
[----:B------:R-:W-:Y:S04]  /*64d0*/  BSSY B1, `(.L_x_278) ;  /* 0x0000006000017945 */ /* 0x000fe80003800000 */
[----:B------:R0:W-:Y:S01]  /*64e0*/  @!P3 STG.E.U8 desc[UR36][R4.64+0xf1], R145 ;  /* 0x0000f1910400b986 */ /* 0x0001e2000c101124 */
[----:B------:R-:W-:Y:S05]  /*64f0*/  @P4 BRA `(.L_x_279) ;  /* 0x00000000000c4947 */ /* 0x000fea0003800000 */
[----:B------:R-:W5:Y:S02]  /*6500*/  LDG.E.U8 R156, desc[UR36][R10.64+0xf0] ;  /* 0x0000f0240a9c7981 */ /* 0x000f64000c1e1100 */
[----:B-----5:R-:W-:-:S05]  /*6510*/  PRMT R12, R156, 0x8880, RZ ;  /* 0x000088809c0c7816 */ /* 0x020fca00000000ff */
[----:B------:R-:W-:-:S07]  /*6520*/  IMAD R3, R12, R155, RZ ;  /* 0x0000009b0c037224 */ /* 0x000fce00078e02ff */
.L_x_279:
[----:B------:R-:W-:Y:S05]  /*6530*/  BSYNC B1 ;  /* 0x0000000000017941 */ /* 0x000fea0003800000 */
.L_x_278:
[----:B------:R-:W-:Y:S01]  /*6540*/  ISETP.LT.OR P2, PT, R0, 0xf2, !P0 ;  /* 0x000000f20000780c */ /* 0x000fe20004741670 */
[----:B-1----:R-:W-:Y:S01]  /*6550*/  @!P4 IMAD R13, R146, R154, R3 ;  /* 0x0000009a920dc224 */ /* 0x002fe200078e0203 */
[----:B------:R-:W-:Y:S01]  /*6560*/  BSSY B1, `(.L_x_280) ;  /* 0x0000009000017945 */ /* 0x000fe20003800000 */
[C---:B------:R-:W-:Y:S02]  /*6570*/  ISETP.LT.OR P3, PT, R0.reuse, 0xf9, !P1 ;  /* 0x000000f90000780c */ /* 0x040fe40004f61670 */
[C---:B------:R-:W-:Y:S01]  /*6580*/  ISETP.LT.OR P1, PT, R0.reuse, 0xfa, !P1 ;  /* 0x000000fa0000780c */ /* 0x040fe20004f21670 */
[----:B------:R1:W-:Y:S01]  /*6590*/  @!P4 STG.E.U8 desc[UR36][R6.64+0xf0], R13 ;  /* 0x0000f00d0600c986 */ /* 0x0003e2000c101124 */
[----:B------:R-:W-:-:S06]  /*65a0*/  ISETP.LT.OR P4, PT, R0, 0xf9, !P0 ;  /* 0x000000f90000780c */ /* 0x000fcc0004781670 */
[----:B------:R-:W-:Y:S07]  /*65b0*/  @P2 BRA `(.L_x_281) ;  /* 0x00000000000c2947 */ /* 0x000fee0003800000 */
[----:B------:R-:W5:Y:S02]  /*65c0*/  LDG.E.U8 R156, desc[UR36][R10.64+0xf1] ;  /* 0x0000f1240a9c7981 */ /* 0x000f64000c1e1100 */
[----:B-----5:R-:W-:-:S05]  /*65d0*/  PRMT R12, R156, 0x8880, RZ ;  /* 0x000088809c0c7816 */ /* 0x020fca00000000ff */
[----:B------:R-:W-:-:S07]  /*65e0*/  IMAD R3, R12, R155, RZ ;  /* 0x0000009b0c037224 */ /* 0x000fce00078e02ff */
.L_x_281:
[----:B------:R-:W-:Y:S05]  /*65f0*/  BSYNC B1 ;  /* 0x0000000000017941 */ /* 0x000fea0003800000 */
.L_x_280:
[----:B------:R-:W-:Y:S01]  /*6600*/  @!P2 IMAD R147, R147, R154, R3 ;  /* 0x0000009a9393a224 */ /* 0x000fe200078e0203 */
[----:B------:R-:W-:Y:S04]  /*6610*/  BSSY B1, `(.L_x_282) ;  /* 0x0000006000017945 */ /* 0x000fe80003800000 */
[----:B------:R0:W-:Y:S01]  /*6620*/  @!P2 STG.E.U8 desc[UR36][R6.64+0xf1], R147 ;  /* 0x0000f1930600a986 */ /* 0x0001e2000c101124 */
[----:B------:R-:W-:Y:S05]  /*6630*/  @P3 BRA `(.L_x_283) ;  /* 0x00000000000c3947 */ /* 0x000fea0003800000 */
[----:B------:R-:W5:Y:S02]  /*6640*/  LDG.E.U8 R156, desc[UR36][R8.64+0xf8] ;  /* 0x0000f824089c7981 */ /* 0x000f64000c1e1100 */
[----:B-----5:R-:W-:-:S05]  /*6650*/  PRMT R12, R156, 0x8880, RZ ;  /* 0x000088809c0c7816 */ /* 0x020fca00000000ff */
[----:B------:R-:W-:-:S07]  /*6660*/  IMAD R3, R12, R155, RZ ;  /* 0x0000009b0c037224 */ /* 0x000fce00078e02ff */
.L_x_283:
[----:B------:R-:W-:Y:S05]  /*6670*/  BSYNC B1 ;  /* 0x0000000000017941 */ /* 0x000fea0003800000 */
.L_x_282:
[----:B-1----:R-:W-:Y:S01]  /*6680*/  @!P3 IMAD R13, R148, R154, R3 ;  /* 0x0000009a940db224 */ /* 0x002fe200078e0203 */
[----:B------:R-:W-:Y:S04]  /*6690*/  BSSY B1, `(.L_x_284) ;  /* 0x0000006000017945 */ /* 0x000fe80003800000 */
[----:B------:R1:W-:Y:S01]  /*66a0*/  @!P3 STG.E.U8 desc[UR36][R4.64+0xf8], R13 ;  /* 0x0000f80d0400b986 */ /* 0x0003e2000c101124 */
[----:B------:R-:W-:Y:S05]  /*66b0*/  @P1 BRA `(.L_x_285) ;  /* 0x00000000000c1947 */ /* 0x000fea0003800000 */
[----:B------:R-:W5:Y:S02]  /*66c0*/  LDG.E.U8 R156, desc[UR36][R8.64+0xf9] ;  /* 0x0000f924089c7981 */ /* 0x000f64000c1e1100 */
[----:B-----5:R-:W-:-:S05]  /*66d0*/  PRMT R12, R156, 0x8880, RZ ;  /* 0x000088809c0c7816 */ /* 0x020fca00000000ff */
[----:B------:R-:W-:-:S07]  /*66e0*/  IMAD R3, R12, R155, RZ ;  /* 0x0000009b0c037224 */ /* 0x000fce00078e02ff */
.L_x_285:
[----:B------:R-:W-:Y:S05]  /*66f0*/  BSYNC B1 ;  /* 0x0000000000017941 */ /* 0x000fea0003800000 */
.L_x_284:
[----:B------:R-:W-:Y:S01]  /*6700*/  @!P1 IMAD R149, R149, R154, R3 ;  /* 0x0000009a95959224 */ /* 0x000fe200078e0203 */
[----:B------:R-:W-:Y:S04]  /*6710*/  BSSY B1, `(.L_x_286) ;  /* 0x0000006000017945 */ /* 0x000fe80003800000 */
[----:B------:R0:W-:Y:S01]  /*6720*/  @!P1 STG.E.U8 desc[UR36][R4.64+0xf9], R149 ;  /* 0x0000f99504009986 */ /* 0x0001e2000c101124 */
[----:B------:R-:W-:Y:S05]  /*6730*/  @P4 BRA `(.L_x_287) ;  /* 0x00000000000c4947 */ /* 0x000fea0003800000 */
[----:B------:R-:W0:Y:S02]  /*6740*/  LDG.E.U8 R156, desc[UR36][R10.64+0xf8] ;  /* 0x0000f8240a9c7981 */ /* 0x000e24000c1e1100 */
[----:B012-4-:R-:W-:-:S05]  /*6750*/  PRMT R4, R156, 0x8880, RZ ;  /* 0x000088809c047816 */ /* 0x017fca00000000ff */
[----:B------:R-:W-:-:S07]  /*6760*/  IMAD R3, R4, R155, RZ ;  /* 0x0000009b04037224 */ /* 0x000fce00078e02ff */
.L_x_287:
[----:B------:R-:W-:Y:S05]  /*6770*/  BSYNC B1 ;  /* 0x0000000000017941 */ /* 0x000fea0003800000 */
.L_x_286:
[----:B012-4-:R-:W-:Y:S01]  /*6780*/  @!P4 IMAD R5, R150, R154, R3 ;  /* 0x0000009a9605c224 */ /* 0x017fe200078e0203 */
[----:B------:R-:W-:Y:S01]  /*6790*/  ISETP.LT.OR P0, PT, R0, 0xfa, !P0 ;  /* 0x000000fa0000780c */ /* 0x000fe20004701670 */
[----:B------:R-:W-:Y:S03]  /*67a0*/  BSSY B1, `(.L_x_288) ;  /* 0x0000006000017945 */ /* 0x000fe60003800000 */
[----:B------:R0:W-:Y:S09]  /*67b0*/  @!P4 STG.E.U8 desc[UR36][R6.64+0xf8], R5 ;  /* 0x0000f8050600c986 */ /* 0x0001f2000c101124 */
[----:B------:R-:W-:Y:S05]  /*67c0*/  @P0 BRA `(.L_x_289) ;  /* 0x00000000000c0947 */ /* 0x000fea0003800000 */
[----:B------:R-:W2:Y:S02]  /*67d0*/  LDG.E.U8 R156, desc[UR36][R10.64+0xf9] ;  /* 0x0000f9240a9c7981 */ /* 0x000ea4000c1e1100 */
[----:B--2---:R-:W-:-:S05]  /*67e0*/  PRMT R0, R156, 0x8880, RZ ;  /* 0x000088809c007816 */ /* 0x004fca00000000ff */
[----:B------:R-:W-:-:S07]  /*67f0*/  IMAD R3, R0, R155, RZ ;  /* 0x0000009b00037224 */ /* 0x000fce00078e02ff */
.L_x_289:
[----:B------:R-:W-:Y:S05]  /*6800*/  BSYNC B1 ;  /* 0x0000000000017941 */ /* 0x000fea0003800000 */
.L_x_288:
[----:B------:R-:W-:Y:S01]  /*6810*/  IMAD R3, R151, R154, R3 ;  /* 0x0000009a97037224 */ /* 0x000fe200078e0203 */
[----:B------:R-:W-:Y:S06]  /*6820*/  @P0 BRA `(.L_x_290) ;  /* 0x0000001800100947 */ /* 0x000fec0003800000 */
[----:B------:R1:W-:Y:S01]  /*6830*/  STG.E.U8 desc[UR36][R6.64+0xf9], R3 ;  /* 0x0000f90306007986 */ /* 0x0003e2000c101124 */
[----:B------:R-:W-:Y:S05]  /*6840*/  BRA `(.L_x_290) ;  /* 0x0000001800087947 */ /* 0x000fea0003800000 */
.L_x_33:
[C---:B------:R-:W-:Y:S02]  /*6850*/  ISETP.GE.AND P1, PT, R20.reuse, 0x1, PT ;  /* 0x000000011400780c */ /* 0x040fe40003f26270 */
[----:B------:R-:W-:Y:S02]  /*6860*/  ISETP.GE.AND P0, PT, R20, 0x9, PT ;  /* 0x000000091400780c */ /* 0x000fe40003f06270 */
[C---:B------:R-:W-:Y:S02]  /*6870*/  ISETP.LT.OR P2, PT, R0.reuse, 0x1, !P1 ;  /* 0x000000010000780c */ /* 0x040fe40004f41670 */
[C---:B------:R-:W-:Y:S02]  /*6880*/  ISETP.LT.OR P3, PT, R0.reuse, 0x2, !P1 ;  /* 0x000000020000780c */ /* 0x040fe40004f61670 */
[----:B------:R-:W-:-:S09]  /*6890*/  ISETP.LT.OR P4, PT, R0, 0x1, !P0 ;  /* 0x000000010000780c */ /* 0x000fd20004781670 */
[-C--:B------:R-:W-:Y:S02]  /*68a0*/  @!P2 IMAD R3, R24, R154.reuse, RZ ;  /* 0x0000009a1803a224 */ /* 0x080fe400078e02ff */
[-C--:B------:R-:W-:Y:S02]  /*68b0*/  @!P3 IMAD R25, R25, R154.reuse, RZ ;  /* 0x0000009a1919b224 */ /* 0x080fe400078e02ff */
[----:B------:R-:W-:Y:S01]  /*68c0*/  @!P4 IMAD R9, R26, R154, RZ ;  /* 0x0000009a1a09c224 */ /* 0x000fe200078e02ff */
[----:B------:R0:W-:Y:S01]  /*68d0*/  @!P2 STG.E.U8 desc[UR36][R4.64], R3 ;  /* 0x000000030400a986 */ /* 0x0001e2000c101124 */
[----:B------:R-:W-:-:S03]  /*68e0*/  ISETP.LT.OR P2, PT, R0, 0x2, !P0 ;  /* 0x000000020000780c */ /* 0x000fc60004741670 */
[----:B------:R-:W-:Y:S01]  /*68f0*/  @!P3 STG.E.U8 desc[UR36][R4.64+0x1], R25 ;  /* 0x000001190400b986 */ /* 0x000fe2000c101124 */
[----:B------:R-:W-:-:S03]  /*6900*/  ISETP.LT.OR P3, PT, R0, 0x9, !P1 ;  /* 0x000000090000780c */ /* 0x000fc60004f61670 */
[----:B------:R1:W-:Y:S01]  /*6910*/  @!P4 STG.E.U8 desc[UR36][R6.64], R9 ;  /* 0x000000090600c986 */ /* 0x0003e2000c101124 */
[----:B------:R-:W-:-:S05]  /*6920*/  ISETP.LT.OR P4, PT, R0, 0xa, !P1 ;  /* 0x0000000a0000780c */ /* 0x000fca0004f81670 */
[----:B------:R-:W-:-:S04]  /*6930*/  @!P2 IMAD R27, R27, R154, RZ ;  /* 0x0000009a1b1ba224 */ /* 0x000fc800078e02ff */
[-C--:B------:R-:W-:Y:S01]  /*6940*/  @!P3 IMAD R11, R28, R154.reuse, RZ ;  /* 0x0000009a1c0bb224 */ /* 0x080fe200078e02ff */
[----:B------:R-:W-:Y:S01]  /*6950*/  @!P2 STG.E.U8 desc[UR36][R6.64+0x1], R27 ;  /* 0x0000011b0600a986 */ /* 0x000fe2000c101124 */
[C---:B------:R-:W-:Y:S02]  /*6960*/  ISETP.LT.OR P2, PT, R0.reuse, 0x9, !P0 ;  /* 0x000000090000780c */ /* 0x040fe40004741670 */
[----:B------:R-:W-:Y:S01]  /*6970*/  @!P4 IMAD R29, R29, R154, RZ ;  /* 0x0000009a1d1dc224 */ /* 0x000fe200078e02ff */
[----:B------:R2:W-:Y:S01]  /*6980*/  @!P3 STG.E.U8 desc[UR36][R4.64+0x8], R11 ;  /* 0x0000080b0400b986 */ /* 0x0005e2000c101124 */
[----:B------:R-:W-:-:S03]  /*6990*/  ISETP.LT.OR P3, PT, R0, 0xa, !P0 ;  /* 0x0000000a0000780c */ /* 0x000fc60004761670 */
[----:B------:R-:W-:Y:S01]  /*69a0*/  @!P4 STG.E.U8 desc[UR36][R4.64+0x9], R29 ;  /* 0x0000091d0400c986 */ /* 0x000fe2000c101124 */
[----:B------:R-:W-:-:S05]  /*69b0*/  ISETP.LT.OR P4, PT, R0, 0x11, !P1 ;  /* 0x000000110000780c */ /* 0x000fca0004f81670 */
[----:B0-----:R-:W-:-:S04]  /*69c0*/  @!P2 IMAD R3, R30, R154, RZ ;  /* 0x0000009a1e03a224 */ /* 0x001fc800078e02ff */
[-C--:B------:R-:W-:Y:S01]  /*69d0*/  @!P3 IMAD R31, R31, R154.reuse, RZ ;  /* 0x0000009a1f1fb224 */ /* 0x080fe200078e02ff */
[----:B------:R0:W-:Y:S01]  /*69e0*/  @!P2 STG.E.U8 desc[UR36][R6.64+0x8], R3 ;  /* 0x000008030600a986 */ /* 0x0001e2000c101124 */
[----:B------:R-:W-:Y:S02]  /*69f0*/  ISETP.LT.OR P2, PT, R0, 0x12, !P1 ;  /* 0x000000120000780c */ /* 0x000fe40004f41670 */
[----:B-1----:R-:W-:Y:S01]  /*6a00*/  @!P4 IMAD R9, R32, R154, RZ ;  /* 0x0000009a2009c224 */ /* 0x002fe200078e02ff */
[----:B------:R-:W-:Y:S01]  /*6a10*/  @!P3 STG.E.U8 desc[UR36][R6.64+0x9], R31 ;  /* 0x0000091f0600b986 */ /* 0x000fe2000c101124 */
[----:B------:R-:W-:-:S03]  /*6a20*/  ISETP.LT.OR P3, PT, R0, 0x11, !P0 ;  /* 0x000000110000780c */ /* 0x000fc60004761670 */
[----:B------:R1:W-:Y:S01]  /*6a30*/  @!P4 STG.E.U8 desc[UR36][R4.64+0x10], R9 ;  /* 0x000010090400c986 */ /* 0x0003e2000c101124 */
[----:B------:R-:W-:-:S05]  /*6a40*/  ISETP.LT.OR P4, PT, R0, 0x12, !P0 ;  /* 0x000000120000780c */ /* 0x000fca0004781670 */
[----:B------:R-:W-:-:S04]  /*6a50*/  @!P2 IMAD R33, R33, R154, RZ ;  /* 0x0000009a2121a224 */ /* 0x000fc800078e02ff */
[-C--:B--2---:R-:W-:Y:S01]  /*6a60*/  @!P3 IMAD R11, R34, R154.reuse, RZ ;  /* 0x0000009a220bb224 */ /* 0x084fe200078e02ff */
        /* <DEDUP_REMOVED lines=336> */
[----:B------:R4:W-:Y:S01]  /*7f70*/  @!P3 STG.E.U8 desc[UR36][R4.64+0xf1], R145 ;  /* 0x0000f1910400b986 */ /* 0x0009e2000c101124 */
[C---:B------:R-:W-:Y:S02]  /*7f80*/  ISETP.LT.OR P3, PT, R0.reuse, 0xf9, !P1 ;  /* 0x000000f90000780c */ /* 0x040fe40004f61670 */
[C---:B------:R-:W-:Y:S01]  /*7f90*/  ISETP.LT.OR P1, PT, R0.reuse, 0xfa, !P1 ;  /* 0x000000fa0000780c */ /* 0x040fe20004f21670 */
[----:B------:R4:W-:Y:S01]  /*7fa0*/  @!P4 STG.E.U8 desc[UR36][R6.64+0xf0], R9 ;  /* 0x0000f0090600c986 */ /* 0x0009e2000c101124 */
[----:B------:R-:W-:-:S02]  /*7fb0*/  ISETP.LT.OR P4, PT, R0, 0xf9, !P0 ;  /* 0x000000f90000780c */ /* 0x000fc40004781670 */
[----:B------:R-:W-:-:S03]  /*7fc0*/  ISETP.LT.OR P0, PT, R0, 0xfa, !P0 ;  /* 0x000000fa0000780c */ /* 0x000fc60004701670 */
[----:B------:R-:W-:-:S04]  /*7fd0*/  @!P2 IMAD R147, R147, R154, RZ ;  /* 0x0000009a9393a224 */ /* 0x000fc800078e02ff */
[-C--:B--2---:R-:W-:Y:S01]  /*7fe0*/  @!P3 IMAD R11, R148, R154.reuse, RZ ;  /* 0x0000009a940bb224 */ /* 0x084fe200078e02ff */
[----:B------:R4:W-:Y:S01]  /*7ff0*/  @!P2 STG.E.U8 desc[UR36][R6.64+0xf1], R147 ;  /* 0x0000f1930600a986 */ /* 0x0009e2000c101124 */
[-C--:B------:R-:W-:Y:S02]  /*8000*/  @!P1 IMAD R149, R149, R154.reuse, RZ ;  /* 0x0000009a95959224 */ /* 0x080fe400078e02ff */
[-C--:B0-----:R-:W-:Y:S01]  /*8010*/  @!P4 IMAD R3, R150, R154.reuse, RZ ;  /* 0x0000009a9603c224 */ /* 0x081fe200078e02ff */
[----:B------:R4:W-:Y:S01]  /*8020*/  @!P3 STG.E.U8 desc[UR36][R4.64+0xf8], R11 ;  /* 0x0000f80b0400b986 */ /* 0x0009e2000c101124 */
[----:B------:R-:W-:-:S03]  /*8030*/  @!P0 IMAD R151, R151, R154, RZ ;  /* 0x0000009a97978224 */ /* 0x000fc600078e02ff */
[----:B------:R4:W-:Y:S04]  /*8040*/  @!P1 STG.E.U8 desc[UR36][R4.64+0xf9], R149 ;  /* 0x0000f99504009986 */ /* 0x0009e8000c101124 */
[----:B------:R4:W-:Y:S04]  /*8050*/  @!P4 STG.E.U8 desc[UR36][R6.64+0xf8], R3 ;  /* 0x0000f8030600c986 */ /* 0x0009e8000c101124 */
[----:B------:R4:W-:Y:S02]  /*8060*/  @!P0 STG.E.U8 desc[UR36][R6.64+0xf9], R151 ;  /* 0x0000f99706008986 */ /* 0x0009e4000c101124 */
.L_x_290:
[----:B------:R-:W-:Y:S05]  /*8070*/  BSYNC B0 ;  /* 0x0000000000007941 */ /* 0x000fea0003800000 */
.L_x_32:
[----:B------:R-:W-:Y:S01]  /*8080*/  ULDC UR4, c[0x0][0xc] ;  /* 0x0000030000047ab9 */ /* 0x000fe20000000800 */
[----:B------:R-:W-:Y:S01]  /*8090*/  ULDC UR5, c[0x0][0x10] ;  /* 0x0000040000057ab9 */ /* 0x000fe20000000800 */
[----:B-1--4-:R-:W1:Y:S01]  /*80a0*/  LDC R3, c[0x0][0x14] ;  /* 0x00000500ff037b82 */ /* 0x012e620000000800 */
[----:B------:R-:W-:Y:S01]  /*80b0*/  UIMAD.WIDE.U32 UR4, UR4, UR5, URZ ;  /* 0x00000005040472a5 */ /* 0x000fe2000f8e003f */
[----:B------:R-:W-:Y:S01]  /*80c0*/  PRMT R0, RZ, 0x7610, R0 ;  /* 0x00007610ff007816 */ /* 0x000fe20000000000 */
[----:B------:R-:W-:Y:S02]  /*80d0*/  IMAD.MOV.U32 R152, RZ, RZ, -0x1 ;  /* 0xffffffffff987424 */ /* 0x000fe400078e00ff */
[----:B------:R-:W-:Y:S02]  /*80e0*/  IMAD.MOV.U32 R22, RZ, RZ, -0x1 ;  /* 0xffffffffff167424 */ /* 0x000fe400078e00ff */
[----:B-1----:R-:W-:-:S04]  /*80f0*/  IMAD.WIDE.U32 R16, R3, UR4, R16 ;  /* 0x0000000403107c25 */ /* 0x002fc8000f8e0010 */
[----:B------:R-:W-:Y:S01]  /*8100*/  IMAD R3, R3, UR5, RZ ;  /* 0x0000000503037c24 */ /* 0x000fe2000f8e02ff */
[----:B------:R-:W-:Y:S02]  /*8110*/  ULDC.64 UR4, c[0x0][0x650] ;  /* 0x0001940000047ab9 */ /* 0x000fe40000000a00 */
[----:B------:R-:W-:Y:S01]  /*8120*/  ISETP.GE.U32.AND P0, PT, R16, UR4, PT ;  /* 0x0000000410007c0c */ /* 0x000fe2000bf06070 */
[----:B------:R-:W-:-:S05]  /*8130*/  IMAD.IADD R17, R17, 0x1, R3 ;  /* 0x0000000111117824 */ /* 0x000fca00078e0203 */
[----:B------:R-:W-:-:S13]  /*8140*/  ISETP.GE.U32.AND.EX P0, PT, R17, UR5, PT, P0 ;  /* 0x0000000511007c0c */ /* 0x000fda000bf06100 */
[----:B------:R-:W-:Y:S05]  /*8150*/  @P0 BRA `(.L_x_291) ;  /* 0x0000000400640947 */ /* 0x000fea0003800000 */
[----:B------:R-:W1:Y:S01]  /*8160*/  S2R R12, SR_CTAID.X ;  /* 0x00000000000c7919 */ /* 0x000e620000002500 */
[----:B------:R-:W2:Y:S01]  /*8170*/  LDC.64 R10, c[0x0][0x628] ;  /* 0x00018a00ff0a7b82 */ /* 0x000ea20000000a00 */
[----:B------:R-:W-:Y:S01]  /*8180*/  ULDC UR4, c[0x0][0x150] ;  /* 0x0000540000047ab9 */ /* 0x000fe20000000800 */
[----:B------:R-:W-:Y:S01]  /*8190*/  IMAD.MOV.U32 R8, RZ, RZ, R16 ;  /* 0x000000ffff087224 */ /* 0x000fe200078e0010 */
[----:B------:R-:W4:Y:S01]  /*81a0*/  S2R R24, SR_CTAID.Y ;  /* 0x0000000000187919 */ /* 0x000f220000002600 */
[----:B------:R-:W-:-:S04]  /*81b0*/  IMAD.MOV.U32 R9, RZ, RZ, R17 ;  /* 0x000000ffff097224 */ /* 0x000fc800078e0011 */
[----:B------:R-:W0:Y:S08]  /*81c0*/  LDC R21, c[0x0][0x144] ;  /* 0x00005100ff157b82 */ /* 0x000e300000000800 */
[----:B------:R-:W0:Y:S08]  /*81d0*/  LDC R0, c[0x0][0x630] ;  /* 0x00018c00ff007b82 */ /* 0x000e300000000800 */
[----:B------:R-:W0:Y:S01]  /*81e0*/  LDC.64 R14, c[0x0][0x620] ;  /* 0x00018800ff0e7b82 */ /* 0x000e220000000a00 */
[----:B--2---:R-:W-:-:S04]  /*81f0*/  ISETP.NE.U32.AND P0, PT, R10, RZ, PT ;  /* 0x000000ff0a00720c */ /* 0x004fc80003f05070 */
[----:B------:R-:W-:Y:S02]  /*8200*/  ISETP.NE.AND.EX P0, PT, R11, RZ, PT, P0 ;  /* 0x000000ff0b00720c */ /* 0x000fe40003f05300 */
[----:B-1----:R-:W-:-:S05]  /*8210*/  I2FP.F32.U32 R3, R12 ;  /* 0x0000000c00037245 */ /* 0x002fca0000201000 */
[----:B------:R-:W-:-:S04]  /*8220*/  FMUL R3, R3, UR4 ;  /* 0x0000000403037c20 */ /* 0x000fc80008400000 */
[----:B------:R1:W2:Y:S02]  /*8230*/  F2I.U32.TRUNC.NTZ R20, R3 ;  /* 0x0000000300147305 */ /* 0x0002a4000020f000 */
[----:B----4-:R-:W-:Y:S05]  /*8240*/  @!P0 BRA `(.L_x_292) ;  /* 0x0000000000288947 */ /* 0x010fea0003800000 */
[----:B-1----:R-:W1:Y:S02]  /*8250*/  LDC R3, c[0x0][0x634] ;  /* 0x00018d00ff037b82 */ /* 0x002e640000000800 */
[----:B-1----:R-:W-:-:S05]  /*8260*/  IADD3 R3, P0, R16, R3, RZ ;  /* 0x0000000310037210 */ /* 0x002fca0007f1e0ff */
[----:B------:R-:W-:-:S04]  /*8270*/  IMAD.X R13, RZ, RZ, R17, P0 ;  /* 0x000000ffff0d7224 */ /* 0x000fc800000e0611 */
[----:B0-----:R-:W-:-:S04]  /*8280*/  IMAD.WIDE.U32 R4, R13, R10, RZ ;  /* 0x0000000a0d047225 */ /* 0x001fc800078e00ff */
[----:B---3--:R-:W-:-:S04]  /*8290*/  IMAD.WIDE.U32 R6, P0, R3, R11, R4 ;  /* 0x0000000b03067225 */ /* 0x008fc80007800004 */
[----:B------:R-:W-:-:S04]  /*82a0*/  IMAD.WIDE.U32 R4, R3, R10, RZ ;  /* 0x0000000a03047225 */ /* 0x000fc800078e00ff */
[----:B------:R-:W-:Y:S01]  /*82b0*/  IMAD.X R9, RZ, RZ, RZ, P0 ;  /* 0x000000ffff097224 */ /* 0x000fe200000e06ff */
[----:B------:R-:W-:Y:S01]  /*82c0*/  IADD3 RZ, P0, R5, R6, RZ ;  /* 0x0000000605ff7210 */ /* 0x000fe20007f1e0ff */
[----:B------:R-:W-:-:S04]  /*82d0*/  IMAD.MOV.U32 R8, RZ, RZ, R7 ;  /* 0x000000ffff087224 */ /* 0x000fc800078e0007 */
[----:B------:R-:W-:-:S08]  /*82e0*/  IMAD.WIDE.U32.X R8, R13, R11, R8, P0 ;  /* 0x0000000b0d087225 */ /* 0x000fd000000e0408 */
.L_x_292:
[----:B------:R-:W4:Y:S01]  /*82f0*/  LDC.64 R30, c[0x0][0x640] ;  /* 0x00019000ff1e7b82 */ /* 0x000f220000000a00 */
[-CC-:B0-----:R-:W-:Y:S01]  /*8300*/  SHF.R.U64 R22, R8, R0.reuse, R9.reuse ;  /* 0x0000000008167219 */ /* 0x181fe20000001209 */
[----:B--2---:R-:W-:Y:S01]  /*8310*/  IMAD.MOV R20, RZ, RZ, -R20 ;  /* 0x000000ffff147224 */ /* 0x004fe200078e0a14 */
[----:B------:R-:W-:Y:S01]  /*8320*/  SHF.R.U32.HI R0, RZ, R0, R9 ;  /* 0x00000000ff007219 */ /* 0x000fe20000011609 */
[----:B------:R-:W-:Y:S01]  /*8330*/  ULDC UR4, c[0x0][0x154] ;  /* 0x0000550000047ab9 */ /* 0x000fe20000000800 */
[----:B-1----:R-:W-:Y:S01]  /*8340*/  IADD3 R3, P0, RZ, -R22, RZ ;  /* 0x80000016ff037210 */ /* 0x002fe20007f1e0ff */
[----:B------:R-:W-:Y:S02]  /*8350*/  IMAD R26, R21, R20, R12 ;  /* 0x00000014151a7224 */ /* 0x000fe400078e020c */
[----:B---3--:R-:W0:Y:S01]  /*8360*/  LDC R6, c[0x0][0x618] ;  /* 0x00018600ff067b82 */ /* 0x008e220000000800 */
[----:B------:R-:W-:Y:S02]  /*8370*/  IMAD.MOV.U32 R7, RZ, RZ, 0x1 ;  /* 0x00000001ff077424 */ /* 0x000fe400078e00ff */
[----:B------:R-:W-:-:S04]  /*8380*/  IMAD.X R5, RZ, RZ, ~R0, P0 ;  /* 0x000000ffff057224 */ /* 0x000fc800000e0e00 */
[-C--:B------:R-:W-:Y:S01]  /*8390*/  IMAD R0, R5, R14.reuse, RZ ;  /* 0x0000000e05007224 */ /* 0x080fe200078e02ff */
[----:B------:R-:W1:Y:S01]  /*83a0*/  LDC R8, c[0x0][0x608] ;  /* 0x00018200ff087b82 */ /* 0x000e620000000800 */
[----:B------:R-:W-:-:S04]  /*83b0*/  IMAD.WIDE.U32 R4, R3, R14, R16 ;  /* 0x0000000e03047225 */ /* 0x000fc800078e0010 */
[----:B------:R-:W-:Y:S01]  /*83c0*/  IMAD R3, R3, R15, R0 ;  /* 0x0000000f03037224 */ /* 0x000fe200078e0200 */
[----:B------:R-:W-:Y:S02]  /*83d0*/  I2FP.F32.U32 R0, R24 ;  /* 0x0000001800007245 */ /* 0x000fe40000201000 */
[----:B------:R-:W2:Y:S01]  /*83e0*/  LDC R28, c[0x0][0x658] ;  /* 0x00019600ff1c7b82 */ /* 0x000ea20000000800 */
[----:B------:R-:W-:Y:S01]  /*83f0*/  IMAD.IADD R3, R5, 0x1, R3 ;  /* 0x0000000105037824 */ /* 0x000fe200078e0203 */
[----:B----4-:R-:W-:Y:S01]  /*8400*/  ISETP.NE.U32.AND P0, PT, R30, RZ, PT ;  /* 0x000000ff1e00720c */ /* 0x010fe20003f05070 */
[----:B------:R-:W-:Y:S01]  /*8410*/  FMUL R0, R0, UR4 ;  /* 0x0000000400007c20 */ /* 0x000fe20008400000 */
[----:B------:R-:W-:Y:S02]  /*8420*/  IMAD.MOV.U32 R5, RZ, RZ, -0x1 ;  /* 0xffffffffff057424 */ /* 0x000fe400078e00ff */
[----:B------:R-:W-:Y:S01]  /*8430*/  ISETP.NE.AND.EX P0, PT, R31, RZ, PT, P0 ;  /* 0x000000ff1f00720c */ /* 0x000fe20003f05300 */
[----:B------:R3:W4:Y:S01]  /*8440*/  F2I.U32.TRUNC.NTZ R13, R0 ;  /* 0x00000000000d7305 */ /* 0x000722000020f000 */
[----:B------:R-:W3:Y:S01]  /*8450*/  LDC R15, c[0x0][0x148] ;  /* 0x00005200ff0f7b82 */ /* 0x000ee20000000800 */
[----:B0-----:R-:W-:-:S02]  /*8460*/  SHF.R.U64 R12, R4, R6, R3 ;  /* 0x00000006040c7219 */ /* 0x001fc40000001203 */
[----:B------:R-:W-:-:S05]  /*8470*/  SHF.R.U32.HI R3, RZ, R6, R3 ;  /* 0x00000006ff037219 */ /* 0x000fca0000011603 */
[----:B------:R-:W0:Y:S01]  /*8480*/  LDC R20, c[0x0][0x600] ;  /* 0x00018000ff147b82 */ /* 0x000e220000000800 */
[-CC-:B-1----:R-:W-:Y:S02]  /*8490*/  SHF.R.U64 R10, R12, R8.reuse, R3.reuse ;  /* 0x000000080c0a7219 */ /* 0x182fe40000001203 */
[----:B------:R-:W-:-:S05]  /*84a0*/  SHF.R.U32.HI R3, RZ, R8, R3 ;  /* 0x00000008ff037219 */ /* 0x000fca0000011603 */
[----:B------:R-:W1:Y:S01]  /*84b0*/  LDC R21, c[0x0][0x648] ;  /* 0x00019200ff157b82 */ /* 0x000e620000000800 */
[-C--:B--2---:R-:W-:Y:S02]  /*84c0*/  SHF.L.U32 R4, R5, R28.reuse, RZ ;  /* 0x0000001c05047219 */ /* 0x084fe400000006ff */
[-CC-:B------:R-:W-:Y:S02]  /*84d0*/  SHF.R.U64 R14, R10, R28.reuse, R3.reuse ;  /* 0x0000001c0a0e7219 */ /* 0x180fe40000001203 */
[----:B------:R-:W-:Y:S02]  /*84e0*/  SHF.R.U32.HI R5, RZ, R28, R3 ;  /* 0x0000001cff057219 */ /* 0x000fe40000011603 */
[----:B------:R-:W-:Y:S01]  /*84f0*/  LOP3.LUT R153, RZ, R4, RZ, 0x33, !PT ;  /* 0x00000004ff997212 */ /* 0x000fe200078e33ff */
[----:B------:R-:W2:Y:S01]  /*8500*/  LDC R25, c[0x0][0x638] ;  /* 0x00018e00ff197b82 */ /* 0x000ea20000000800 */
[----:B------:R-:W-:Y:S01]  /*8510*/  SHF.L.U32 R28, R7, R28, RZ ;  /* 0x0000001c071c7219 */ /* 0x000fe200000006ff */
[----:B------:R-:W-:-:S06]  /*8520*/  IMAD.MOV.U32 R4, RZ, RZ, R14 ;  /* 0x000000ffff047224 */ /* 0x000fcc00078e000e */
[----:B------:R-:W0:Y:S01]  /*8530*/  LDC R27, c[0x0][0x610] ;  /* 0x00018400ff1b7b82 */ /* 0x000e220000000800 */
[----:B----4-:R-:W-:Y:S05]  /*8540*/  @!P0 BRA `(.L_x_293) ;  /* 0x0000000000288947 */ /* 0x010fea0003800000 */
        /* <DEDUP_REMOVED lines=10> */
.L_x_293:
[----:B------:R-:W-:Y:S01]  /*85f0*/  ISETP.NE.AND P0, PT, R2, 0x1, PT ;  /* 0x000000010200780c */ /* 0x000fe20003f05270 */
[----:B------:R-:W-:Y:S01]  /*8600*/  IMAD.MOV R13, RZ, RZ, -R13 ;  /* 0x000000ffff0d7224 */ /* 0x000fe200078e0a0d */
[----:B-1-3--:R-:W-:Y:S01]  /*8610*/  SHF.R.U64 R0, R4, R21, R5 ;  /* 0x0000001504007219 */ /* 0x00afe20000001205 */
[----:B0-----:R-:W-:Y:S01]  /*8620*/  VIADD R5, R20, 0xffffffff ;  /* 0xffffffff14057836 */ /* 0x001fe20000000000 */
[----:B------:R-:W-:-:S03]  /*8630*/  LOP3.LUT R153, R10, R153, RZ, 0xc0, !PT ;  /* 0x000000990a997212 */ /* 0x000fc600078ec0ff */
[----:B------:R-:W-:Y:S01]  /*8640*/  IMAD.MOV R3, RZ, RZ, -R0 ;  /* 0x000000ffff037224 */ /* 0x000fe200078e0a00 */
[----:B------:R-:W-:Y:S01]  /*8650*/  LOP3.LUT R5, R12, R5, RZ, 0xc0, !PT ;  /* 0x000000050c057212 */ /* 0x000fe200078ec0ff */
[----:B------:R-:W-:Y:S02]  /*8660*/  IMAD R153, R28, R0, R153 ;  /* 0x000000001c997224 */ /* 0x000fe400078e0299 */
[----:B--2---:R-:W-:Y:S02]  /*8670*/  IMAD R0, R3, R25, R14 ;  /* 0x0000001903007224 */ /* 0x004fe400078e020e */
[----:B------:R-:W-:Y:S02]  /*8680*/  @P0 IMAD R26, R15, R13, R24 ;  /* 0x0000000d0f1a0224 */ /* 0x000fe400078e0218 */
[----:B------:R-:W-:Y:S02]  /*8690*/  IMAD R4, R0, R20, R5 ;  /* 0x0000001400047224 */ /* 0x000fe400078e0205 */
[----:B------:R-:W-:-:S02]  /*86a0*/  IMAD R153, R153, R27, R26 ;  /* 0x0000001b99997224 */ /* 0x000fc400078e021a */
[----:B------:R-:W-:-:S03]  /*86b0*/  IMAD.MOV.U32 R3, RZ, RZ, 0x1 ;  /* 0x00000001ff037424 */ /* 0x000fc600078e00ff */
[----:B------:R-:W-:Y:S02]  /*86c0*/  SEL R152, R4, R153, !P0 ;  /* 0x0000009904987207 */ /* 0x000fe40004000000 */
[----:B------:R-:W-:Y:S02]  /*86d0*/  PRMT R0, R3, 0x7610, R0 ;  /* 0x0000761003007816 */ /* 0x000fe40000000000 */
[----:B------:R-:W-:-:S07]  /*86e0*/  SEL R153, R153, R4, !P0 ;  /* 0x0000000499997207 */ /* 0x000fce0004000000 */
.L_x_291:
[----:B------:R-:W-:-:S13]  /*86f0*/  LOP3.LUT P0, RZ, R0, 0xff, RZ, 0xc0, !PT ;  /* 0x000000ff00ff7812 */ /* 0x000fda000780c0ff */
[----:B------:R-:W-:Y:S05]  /*8700*/  @P0 BRA `(.L_x_294) ;  /* 0xffffff88009c0947 */ /* 0x000fea000383ffff */
[----:B------:R-:W-:Y:S05]  /*8710*/  EXIT ;  /* 0x000000000000794d */ /* 0x000fea0003800000 */
.L_x_7:
[----:B0-----:R-:W-:Y:S01]  /*8720*/  ULDC.64 UR4, c[0x0][0x650] ;  /* 0x0001940000047ab9 */ /* 0x001fe20000000a00 */
        /* <DEDUP_REMOVED lines=25> */
.L_x_296:
[----:B------:R-:W0:Y:S01]  /*88c0*/  LDC.64 R26, c[0x0][0x640] ;  /* 0x00019000ff1a7b82 */ /* 0x000e220000000a00 */
[-CC-:B------:R-:W-:Y:S01]  /*88d0*/  SHF.R.U64 R20, R12, R8.reuse, R13.reuse ;  /* 0x000000080c147219 */ /* 0x180fe2000000120d */
[----:B------:R-:W-:Y:S01]  /*88e0*/  IMAD.MOV.U32 R30, RZ, RZ, 0x1 ;  /* 0x00000001ff1e7424 */ /* 0x000fe200078e00ff */
[----:B------:R-:W-:Y:S02]  /*88f0*/  SHF.R.U32.HI R6, RZ, R8, R13 ;  /* 0x00000008ff067219 */ /* 0x000fe4000001160d */
[----:B------:R-:W-:-:S03]  /*8900*/  IADD3 R11, P0, RZ, -R20, RZ ;  /* 0x80000014ff0b7210 */ /* 0x000fc60007f1e0ff */
[----:B------:R-:W1:Y:S02]  /*8910*/  LDC R10, c[0x0][0x618] ;  /* 0x00018600ff0a7b82 */ /* 0x000e640000000800 */
[----:B------:R-:W-:-:S04]  /*8920*/  IMAD.X R7, RZ, RZ, ~R6, P0 ;  /* 0x000000ffff077224 */ /* 0x000fc800000e0e06 */
[-C--:B------:R-:W-:Y:S02]  /*8930*/  IMAD R8, R7, R22.reuse, RZ ;  /* 0x0000001607087224 */ /* 0x080fe400078e02ff */
[----:B------:R-:W2:Y:S01]  /*8940*/  LDC R12, c[0x0][0x608] ;  /* 0x00018200ff0c7b82 */ /* 0x000ea20000000800 */
[----:B------:R-:W-:-:S04]  /*8950*/  IMAD.WIDE.U32 R6, R11, R22, R16 ;  /* 0x000000160b067225 */ /* 0x000fc800078e0010 */
[----:B------:R-:W-:-:S03]  /*8960*/  IMAD R11, R11, R23, R8 ;  /* 0x000000170b0b7224 */ /* 0x000fc600078e0208 */
[----:B------:R-:W3:Y:S01]  /*8970*/  LDC R25, c[0x0][0x658] ;  /* 0x00019600ff197b82 */ /* 0x000ee20000000800 */
[----:B------:R-:W-:Y:S01]  /*8980*/  IMAD.IADD R7, R7, 0x1, R11 ;  /* 0x0000000107077824 */ /* 0x000fe200078e020b */
[----:B0-----:R-:W-:-:S04]  /*8990*/  ISETP.NE.U32.AND P0, PT, R26, RZ, PT ;  /* 0x000000ff1a00720c */ /* 0x001fc80003f05070 */
[----:B------:R-:W-:Y:S02]  /*89a0*/  ISETP.NE.AND.EX P0, PT, R27, RZ, PT, P0 ;  /* 0x000000ff1b00720c */ /* 0x000fe40003f05300 */
[----:B------:R-:W0:Y:S01]  /*89b0*/  LDC R23, c[0x0][0x600] ;  /* 0x00018000ff177b82 */ /* 0x000e220000000800 */
[-CC-:B-1----:R-:W-:Y:S02]  /*89c0*/  SHF.R.U64 R8, R6, R10.reuse, R7.reuse ;  /* 0x0000000a06087219 */ /* 0x182fe40000001207 */
[----:B------:R-:W-:Y:S01]  /*89d0*/  SHF.R.U32.HI R7, RZ, R10, R7 ;  /* 0x0000000aff077219 */ /* 0x000fe20000011607 */
[----:B------:R-:W-:-:S04]  /*89e0*/  IMAD.MOV.U32 R10, RZ, RZ, -0x1 ;  /* 0xffffffffff0a7424 */ /* 0x000fc800078e00ff */
        /* <DEDUP_REMOVED lines=21> */
.L_x_297:
[----:B------:R-:W-:Y:S01]  /*8b40*/  ISETP.NE.AND P0, PT, R2, 0x1, PT ;  /* 0x000000010200780c */ /* 0x000fe20003f05270 */
[----:B0-----:R-:W-:Y:S01]  /*8b50*/  VIADD R11, R23, 0xffffffff ;  /* 0xffffffff170b7836 */ /* 0x001fe20000000000 */
[----:B-1----:R-:W-:Y:S02]  /*8b60*/  SHF.R.U64 R6, R6, R24, R7 ;  /* 0x0000001806067219 */ /* 0x002fe40000001207 */
[----:B------:R-:W-:Y:S02]  /*8b70*/  SHF.L.U32 R30, R30, R25, RZ ;  /* 0x000000191e1e7219 */ /* 0x000fe400000006ff */
[----:B------:R-:W-:Y:S01]  /*8b80*/  LOP3.LUT R5, R21, R32, RZ, 0xc0, !PT ;  /* 0x0000002015057212 */ /* 0x000fe200078ec0ff */
[----:B------:R-:W-:-:S04]  /*8b90*/  IMAD.MOV R7, RZ, RZ, -R6 ;  /* 0x000000ffff077224 */ /* 0x000fc800078e0a06 */
[----:B------:R-:W-:Y:S01]  /*8ba0*/  IMAD R6, R30, R6, R5 ;  /* 0x000000061e067224 */ /* 0x000fe200078e0205 */
[----:B------:R-:W-:Y:S01]  /*8bb0*/  LOP3.LUT R5, R8, R11, RZ, 0xc0, !PT ;  /* 0x0000000b08057212 */ /* 0x000fe200078ec0ff */
[----:B------:R-:W-:Y:S02]  /*8bc0*/  @P0 IMAD R3, R9, R14, R4 ;  /* 0x0000000e09030224 */ /* 0x000fe400078e0204 */
[----:B--2---:R-:W-:Y:S02]  /*8bd0*/  IMAD R4, R7, R28, R22 ;  /* 0x0000001c07047224 */ /* 0x004fe400078e0216 */
[----:B---3--:R-:W-:Y:S02]  /*8be0*/  IMAD R3, R6, R29, R3 ;  /* 0x0000001d06037224 */ /* 0x008fe400078e0203 */
[----:B------:R-:W-:Y:S02]  /*8bf0*/  IMAD R4, R4, R23, R5 ;  /* 0x0000001704047224 */ /* 0x000fe400078e0205 */
[----:B------:R-:W-:-:S02]  /*8c00*/  IMAD.MOV.U32 R8, RZ, RZ, 0x1 ;  /* 0x00000001ff087424 */ /* 0x000fc400078e00ff */
[----:B------:R-:W-:Y:S01]  /*8c10*/  IMAD.MOV.U32 R6, RZ, RZ, R20 ;  /* 0x000000ffff067224 */ /* 0x000fe200078e0014 */
[----:B------:R-:W-:Y:S02]  /*8c20*/  SEL R7, R4, R3, !P0 ;  /* 0x0000000304077207 */ /* 0x000fe40004000000 */
[----:B------:R-:W-:-:S07]  /*8c30*/  SEL R21, R3, R4, !P0 ;  /* 0x0000000403157207 */ /* 0x000fce0004000000 */
.L_x_295:
[----:B------:R-:W-:-:S08]  /*8c40*/  NOP ;  /* 0x0000000000007918 */ /* 0x000fd00000000000 */
[----:B------:R-:W0:-:S00]  /*8c50*/  USETMAXREG.DEALLOC.CTAPOOL 0x28 ;  /* 0x00000028000079c8 */ /* 0x000e0000080e0500 */
[----:B0-----:R-:W-:-:S13]  /*8c60*/  ISETP.NE.AND P0, PT, R0, RZ, PT ;  /* 0x000000ff0000720c */ /* 0x001fda0003f05270 */
[----:B------:R-:W-:Y:S05]  /*8c70*/  @P0 EXIT ;  /* 0x000000000000094d */ /* 0x000fea0003800000 */
[----:B------:R-:W-:Y:S01]  /*8c80*/  LOP3.LUT P0, RZ, R8, 0xff, RZ, 0xc0, !PT ;  /* 0x000000ff08ff7812 */ /* 0x000fe2000780c0ff */
[----:B------:R-:W-:Y:S02]  /*8c90*/  IMAD.MOV.U32 R0, RZ, RZ, 0x1 ;  /* 0x00000001ff007424 */ /* 0x000fe400078e00ff */
[----:B------:R-:W-:-:S10]  /*8ca0*/  IMAD.MOV.U32 R3, RZ, RZ, RZ ;  /* 0x000000ffff037224 */ /* 0x000fd400078e00ff */
[----:B------:R-:W-:Y:S05]  /*8cb0*/  @!P0 BRA `(.L_x_298) ;  /* 0x0000000c00488947 */ /* 0x000fea0003800000 */
[----:B------:R-:W0:Y:S01]  /*8cc0*/  LDC R0, c[0x0][0x28c] ;  /* 0x0000a300ff007b82 */ /* 0x000e220000000800 */
[----:B------:R-:W-:Y:S01]  /*8cd0*/  ULDC UR5, c[0x0][0x658] ;  /* 0x0001960000057ab9 */ /* 0x000fe20000000800 */
[----:B------:R-:W-:Y:S01]  /*8ce0*/  UMOV UR7, 0xffffffff ;  /* 0xffffffff00077882 */ /* 0x000fe20000000000 */
[----:B------:R-:W-:Y:S01]  /*8cf0*/  ULDC UR6, c[0x0][0xc] ;  /* 0x0000030000067ab9 */ /* 0x000fe20000000800 */
[----:B------:R-:W-:Y:S01]  /*8d00*/  USHF.L.U32 UR8, UR7, UR5, URZ ;  /* 0x0000000507087299 */ /* 0x000fe2000800063f */
[----:B------:R-:W-:Y:S01]  /*8d10*/  BSSY B0, `(.L_x_298) ;  /* 0x00000cc000007945 */ /* 0x000fe20003800000 */
[----:B------:R-:W-:Y:S01]  /*8d20*/  UMOV UR9, 0x1 ;  /* 0x0000000100097882 */ /* 0x000fe20000000000 */
[----:B------:R-:W-:Y:S01]  /*8d30*/  ULDC UR7, c[0x0][0x10] ;  /* 0x0000040000077ab9 */ /* 0x000fe20000000800 */
[----:B------:R-:W1:Y:S01]  /*8d40*/  S2UR UR10, SR_CgaCtaId ;  /* 0x00000000000a79c3 */ /* 0x000e620000008800 */
[----:B------:R-:W-:Y:S01]  /*8d50*/  UIMAD.WIDE.U32 UR6, UR6, UR7, URZ ;  /* 0x00000007060672a5 */ /* 0x000fe2000f8e003f */
[----:B------:R-:W-:Y:S01]  /*8d60*/  IMAD.MOV.U32 R9, RZ, RZ, 0x1 ;  /* 0x00000001ff097424 */ /* 0x000fe200078e00ff */
[----:B------:R-:W-:Y:S01]  /*8d70*/  USHF.L.U32 UR17, UR9, UR5, URZ ;  /* 0x0000000509117299 */ /* 0x000fe2000800063f */
[----:B------:R-:W-:Y:S01]  /*8d80*/  LOP3.LUT R13, R19, 0x2, RZ, 0xfc, !PT ;  /* 0x00000002130d7812 */ /* 0x000fe200078efcff */
[----:B------:R-:W-:Y:S01]  /*8d90*/  ULDC UR4, c[0x0][0x600] ;  /* 0x0001800000047ab9 */ /* 0x000fe20000000800 */
[----:B------:R-:W-:Y:S01]  /*8da0*/  ULDC UR5, c[0x0][0x14] ;  /* 0x0000050000057ab9 */ /* 0x000fe20000000800 */
[----:B------:R-:W-:-:S02]  /*8db0*/  UIADD3 UR4, UR4, -0x1, URZ ;  /* 0xffffffff04047890 */ /* 0x000fc4000fffe03f */
[----:B------:R-:W-:Y:S02]  /*8dc0*/  UIMAD.WIDE.U32 UR22, UR6, UR5, URZ ;  /* 0x00000005061672a5 */ /* 0x000fe4000f8e003f */
[----:B------:R-:W-:Y:S02]  /*8dd0*/  UIMAD UR13, UR7, UR5, URZ ;  /* 0x00000005070d72a4 */ /* 0x000fe4000f8e023f */
[----:B------:R-:W-:Y:S02]  /*8de0*/  ULOP3.LUT UR16, URZ, UR8, URZ, 0x33, !UPT ;  /* 0x000000083f107292 */ /* 0x000fe4000f8e333f */
[----:B------:R-:W-:Y:S01]  /*8df0*/  UIADD3 UR13, UR23, UR13, URZ ;  /* 0x0000000d170d7290 */ /* 0x000fe2000fffe03f */
[----:B0-----:R-:W-:Y:S01]  /*8e00*/  VIADD R0, R0, 0x3f ;  /* 0x0000003f00007836 */ /* 0x001fe20000000000 */
[----:B------:R-:W-:-:S04]  /*8e10*/  ULDC.64 UR24, c[0x0][0x198] ;  /* 0x0000660000187ab9 */ /* 0x000fc80000000a00 */
[----:B------:R-:W-:Y:S01]  /*8e20*/  SHF.R.S32.HI R3, RZ, 0x1f, R0 ;  /* 0x0000001fff037819 */ /* 0x000fe20000011400 */
[----:B-1----:R-:W-:-:S03]  /*8e30*/  IMAD.U32 R8, RZ, RZ, UR10 ;  /* 0x0000000aff087e24 */ /* 0x002fc6000f8e00ff */
[----:B------:R-:W-:Y:S01]  /*8e40*/  LEA.HI R3, R3, R0, RZ, 0x6 ;  /* 0x0000000003037211 */ /* 0x000fe200078f30ff */
[----:B------:R-:W-:-:S03]  /*8e50*/  IMAD.MOV.U32 R0, RZ, RZ, 0x1 ;  /* 0x00000001ff007424 */ /* 0x000fc600078e00ff */
[----:B------:R-:W-:Y:S01]  /*8e60*/  SHF.R.S32.HI R10, RZ, 0x6, R3 ;  /* 0x00000006ff0a7819 */ /* 0x000fe20000011403 */
[----:B------:R-:W-:Y:S01]  /*8e70*/  IMAD.MOV.U32 R3, RZ, RZ, RZ ;  /* 0x000000ffff037224 */ /* 0x000fe200078e00ff */
[----:B------:R-:W-:-:S03]  /*8e80*/  LEA R11, R8, 0x100, 0xc ;  /* 0x00000100080b7811 */ /* 0x000fc600078e60ff */
[----:B------:R-:W-:-:S07]  /*8e90*/  VIADD R12, R10, 0x1 ;  /* 0x000000010a0c7836 */ /* 0x000fce0000000000 */
.L_x_309:
[----:B------:R-:W-:-:S03]  /*8ea0*/  UMOV UR5, 0xffffffff ;  /* 0xffffffff00057882 */ /* 0x000fc60000000000 */
[----:B------:R-:W-:Y:S05]  /*8eb0*/  BRA.DIV UR5, `(.L_x_299) ;  /* 0x0000000e05b07947 */ /* 0x000fea000b800000 */
[----:B------:R-:W-:-:S13]  /*8ec0*/  ELECT P6, URZ, PT ;  /* 0x00000000003f782f */ /* 0x000fda00038c0000 */
.L_x_320:
[----:B------:R-:W0:Y:S01]  /*8ed0*/  LDC R4, c[0x0][0x28c] ;  /* 0x0000a300ff047b82 */ /* 0x000e220000000800 */
[----:B------:R-:W-:Y:S01]  /*8ee0*/  BSSY B1, `(.L_x_300) ;  /* 0x000003a000017945 */ /* 0x000fe20003800000 */
[----:B0-----:R-:W-:-:S13]  /*8ef0*/  ISETP.LT.OR P6, PT, R4, 0x1, !P6 ;  /* 0x000000010400780c */ /* 0x001fda00077c1670 */
[----:B------:R-:W-:Y:S05]  /*8f00*/  @P6 BRA `(.L_x_301) ;  /* 0x0000000000dc6947 */ /* 0x000fea0003800000 */
[----:B------:R-:W-:Y:S02]  /*8f10*/  IMAD R21, R21, 0x2, R8 ;  /* 0x0000000215157824 */ /* 0x000fe400078e0208 */
[----:B------:R-:W-:Y:S02]  /*8f20*/  IMAD.SHL.U32 R22, R7, 0x100, RZ ;  /* 0x0000010007167824 */ /* 0x000fe400078e00ff */
[----:B------:R-:W-:Y:S02]  /*8f30*/  IMAD.MOV.U32 R24, RZ, RZ, RZ ;  /* 0x000000ffff187224 */ /* 0x000fe400078e00ff */
[----:B------:R-:W-:Y:S02]  /*8f40*/  IMAD.MOV.U32 R4, RZ, RZ, R12 ;  /* 0x000000ffff047224 */ /* 0x000fe400078e000c */
[----:B------:R-:W-:Y:S02]  /*8f50*/  IMAD.MOV.U32 R5, RZ, RZ, R0 ;  /* 0x000000ffff057224 */ /* 0x000fe400078e0000 */
[----:B------:R-:W-:-:S02]  /*8f60*/  IMAD.MOV.U32 R14, RZ, RZ, R3 ;  /* 0x000000ffff0e7224 */ /* 0x000fc400078e0003 */
[----:B------:R-:W-:-:S07]  /*8f70*/  IMAD.SHL.U32 R21, R21, 0x40, RZ ;  /* 0x0000004015157824 */ /* 0x000fce00078e00ff */
.L_x_304:
[----:B------:R-:W0:Y:S01]  /*8f80*/  S2UR UR5, SR_CgaCtaId ;  /* 0x00000000000579c3 */ /* 0x000e220000008800 */
[----:B------:R-:W-:Y:S02]  /*8f90*/  MOV R7, 0x400 ;  /* 0x0000040000077802 */ /* 0x000fe40000000f00 */
[----:B------:R-:W-:-:S13]  /*8fa0*/  LOP3.LUT P1, RZ, R18, 0x7f, RZ, 0xc0, !PT ;  /* 0x0000007f12ff7812 */ /* 0x000fda000782c0ff */
[----:B------:R-:W1:Y:S01]  /*8fb0*/  @!P1 LDC R15, c[0x0][0x500] ;  /* 0x00014000ff0f9b82 */ /* 0x000e620000000800 */
[----:B0-----:R-:W-:-:S05]  /*8fc0*/  IMAD.U32 R8, RZ, RZ, UR5 ;  /* 0x00000005ff087e24 */ /* 0x001fca000f8e00ff */
[----:B------:R-:W-:Y:S02]  /*8fd0*/  LEA R23, R8, R7, 0x18 ;  /* 0x0000000708177211 */ /* 0x000fe400078ec0ff */
[----:B------:R-:W-:-:S03]  /*8fe0*/  SHF.L.U32 R7, R5, 0x1f, RZ ;  /* 0x0000001f05077819 */ /* 0x000fc600000006ff */
[----:B------:R-:W-:-:S04]  /*8ff0*/  IMAD R20, R14, 0x8, R23 ;  /* 0x000000080e147824 */ /* 0x000fc800078e0217 */
[----:B------:R-:W0:Y:S02]  /*9000*/  SYNCS.PHASECHK.TRANS64.TRYWAIT P0, [R20+URZ+0x20], R7 ;  /* 0x00002007140075a7 */ /* 0x000e24000800017f */
[----:B01----:R-:W-:Y:S05]  /*9010*/  @!P0 BRA `(.L_x_302) ;  /* 0x0000000c00788947 */ /* 0x003fea0003800000 */
.L_x_321:
[----:B0-----:R-:W-:Y:S01]  /*9020*/  PRMT R7, R13, 0x9910, RZ ;  /* 0x000099100d077816 */ /* 0x001fe200000000ff */
[----:B------:R0:W-:Y:S03]  /*9030*/  @!P1 SYNCS.ARRIVE.TRANS64 RZ, [R20+URZ], R15 ;  /* 0x0000000f14ff99a7 */ /* 0x0001e6000800003f */
[----:B------:R-:W-:-:S13]  /*9040*/  ISETP.NE.AND P0, PT, R7, 0x2, PT ;  /* 0x000000020700780c */ /* 0x000fda0003f05270 */
[----:B0-----:R-:W-:Y:S05]  /*9050*/  @P0 BRA `(.L_x_303) ;  /* 0x0000000000040947 */ /* 0x001fea0003800000 */
[----:B------:R-:W-:Y:S01]  /*9060*/  BPT.TRAP 0x1 ;  /* 0x000000040000795c */ /* 0x000fe20000300000 */
.L_x_303:
[C---:B------:R-:W-:Y:S01]  /*9070*/  IMAD R7, R14.reuse, 0x2000, R11 ;  /* 0x000020000e077824 */ /* 0x040fe200078e020b */
[----:B------:R-:W-:Y:S01]  /*9080*/  R2UR UR8, R23 ;  /* 0x00000000170872ca */ /* 0x000fe200000e0000 */
[----:B------:R-:W-:Y:S01]  /*9090*/  IMAD R23, R14, 0x4000, R23 ;  /* 0x000040000e177824 */ /* 0x000fe200078e0217 */
[----:B------:R-:W-:Y:S01]  /*90a0*/  R2UR UR18, R21 ;  /* 0x00000000151272ca */ /* 0x000fe200000e0000 */
[----:B------:R-:W-:Y:S01]  /*90b0*/  VIADD R4, R4, 0xffffffff ;  /* 0xffffffff04047836 */ /* 0x000fe20000000000 */
[----:B------:R-:W-:Y:S01]  /*90c0*/  R2UR UR5, R7 ;  /* 0x00000000070572ca */ /* 0x000fe200000e0000 */
[----:B------:R-:W-:Y:S01]  /*90d0*/  UIADD3 UR6, UP0, UR24, 0xf0, URZ ;  /* 0x000000f018067890 */ /* 0x000fe2000ff1e03f */
[----:B------:R-:W-:Y:S01]  /*90e0*/  R2UR UR11, R23 ;  /* 0x00000000170b72ca */ /* 0x000fe200000e0000 */
[----:B------:R-:W-:Y:S01]  /*90f0*/  UIADD3 UR26, UP1, UR24, 0x1f0, URZ ;  /* 0x000001f0181a7890 */ /* 0x000fe2000ff3e03f */
[----:B------:R-:W-:Y:S01]  /*9100*/  R2UR UR9, R20 ;  /* 0x00000000140972ca */ /* 0x000fe200000e0000 */
[----:B------:R-:W-:Y:S01]  /*9110*/  UIADD3.X UR7, URZ, UR25, URZ, UP0, !UPT ;  /* 0x000000193f077290 */ /* 0x000fe200087fe43f */
[----:B------:R-:W-:Y:S01]  /*9120*/  R2UR UR10, R24 ;  /* 0x00000000180a72ca */ /* 0x000fe200000e0000 */
[----:B------:R-:W-:Y:S01]  /*9130*/  VIADD R14, R14, 0x1 ;  /* 0x000000010e0e7836 */ /* 0x000fe20000000000 */
[----:B------:R-:W-:Y:S01]  /*9140*/  R2UR UR12, R6 ;  /* 0x00000000060c72ca */ /* 0x000fe200000e0000 */
[----:B------:R-:W-:Y:S01]  /*9150*/  UIADD3.X UR27, URZ, UR25, URZ, UP1, !UPT ;  /* 0x000000193f1b7290 */ /* 0x000fe20008ffe43f */
[----:B------:R-:W-:Y:S01]  /*9160*/  R2UR UR19, R22 ;  /* 0x00000000161372ca */ /* 0x000fe200000e0000 */
[----:B------:R-:W-:Y:S01]  /*9170*/  UMOV UR20, 0x30000 ;  /* 0x0003000000147882 */ /* 0x000fe20000000000 */
[----:B------:R-:W-:Y:S01]  /*9180*/  ISETP.GT.AND P1, PT, R4, 0x1, PT ;  /* 0x000000010400780c */ /* 0x000fe20003f24270 */
[----:B------:R-:W-:Y:S01]  /*9190*/  UIADD3 UR8, UR8, UR5, URZ ;  /* 0x0000000508087290 */ /* 0x000fe2000fffe03f */
[----:B------:R-:W-:Y:S01]  /*91a0*/  ISETP.NE.AND P0, PT, R14, 0x4, PT ;  /* 0x000000040e00780c */ /* 0x000fe20003f05270 */
[----:B------:R-:W-:Y:S01]  /*91b0*/  UIADD3 UR5, UR11, 0x8100, URZ ;  /* 0x000081000b057890 */ /* 0x000fe2000fffe03f */
[----:B------:R-:W-:Y:S01]  /*91c0*/  VIADD R24, R24, 0x40 ;  /* 0x0000004018187836 */ /* 0x000fe20000000000 */
[----:B------:R-:W-:Y:S01]  /*91d0*/  UMOV UR14, 0x0 ;  /* 0x00000000000e7882 */ /* 0x000fe20000000000 */
[----:B------:R-:W-:Y:S01]  /*91e0*/  UMOV UR15, 0x10000000 ;  /* 0x10000000000f7882 */ /* 0x000fe20000000000 */
[----:B------:R-:W-:Y:S01]  /*91f0*/  UMOV UR11, UR18 ;  /* 0x00000012000b7c82 */ /* 0x000fe20008000000 */
[----:B------:R-:W-:-:S02]  /*9200*/  SEL R20, RZ, 0x1, P0 ;  /* 0x00000001ff147807 */ /* 0x000fc40000000000 */
[----:B------:R0:W-:Y:S01]  /*9210*/  UTMALDG.3D.MULTICAST [UR8], [UR6], UR20, desc[UR14] ;  /* 0x00000e08060073b4 */ /* 0x0001e20008011814 */
[----:B------:R-:W-:Y:S02]  /*9220*/  SEL R14, R14, RZ, P0 ;  /* 0x000000ff0e0e7207 */ /* 0x000fe40000000000 */
[----:B------:R-:W-:Y:S01]  /*9230*/  LOP3.LUT R5, R5, R20, RZ, 0x3c, !PT ;  /* 0x0000001405057212 */ /* 0x000fe200078e3cff */
[----:B0-----:R-:W-:Y:S01]  /*9240*/  UMOV UR8, UR5 ;  /* 0x0000000500087c82 */ /* 0x001fe20008000000 */
[----:B------:R-:W-:Y:S02]  /*9250*/  UMOV UR11, UR19 ;  /* 0x00000013000b7c82 */ /* 0x000fe40008000000 */
[----:B------:R0:W-:Y:S02]  /*9260*/  UTMALDG.3D [UR8], [UR26], desc[UR14] ;  /* 0x00000e081a0075b4 */ /* 0x0001e40008011000 */
[----:B0-----:R-:W-:Y:S05]  /*9270*/  @P1 BRA `(.L_x_304) ;  /* 0xfffffffc00401947 */ /* 0x001fea000383ffff */
.L_x_301:
[----:B------:R-:W-:Y:S05]  /*9280*/  BSYNC B1 ;  /* 0x0000000000017941 */ /* 0x000fea0003800000 */
.L_x_300:
[----:B------:R-:W-:Y:S01]  /*9290*/  LOP3.LUT P1, RZ, R9, 0xff, RZ, 0xc0, !PT ;  /* 0x000000ff09ff7812 */ /* 0x000fe2000782c0ff */
[----:B------:R-:W-:Y:S01]  /*92a0*/  IMAD.IADD R3, R10, 0x1, R3 ;  /* 0x000000010a037824 */ /* 0x000fe200078e0203 */
[----:B------:R-:W-:Y:S01]  /*92b0*/  IADD3 R16, P2, R16, UR22, RZ ;  /* 0x0000001610107c10 */ /* 0x000fe2000ff5e0ff */
[----:B------:R-:W-:Y:S01]  /*92c0*/  ULDC.64 UR6, c[0x0][0x650] ;  /* 0x0001940000067ab9 */ /* 0x000fe20000000a00 */
[----:B------:R-:W-:Y:S01]  /*92d0*/  BSSY B1, `(.L_x_305) ;  /* 0x000006d000017945 */ /* 0x000fe20003800000 */
[----:B------:R-:W-:Y:S01]  /*92e0*/  IMAD.MOV.U32 R21, RZ, RZ, -0x1 ;  /* 0xffffffffff157424 */ /* 0x000fe200078e00ff */
[----:B------:R-:W-:Y:S01]  /*92f0*/  ISETP.GT.U32.AND P0, PT, R3, 0x3, PT ;  /* 0x000000030300780c */ /* 0x000fe20003f04070 */
[----:B------:R-:W-:Y:S01]  /*9300*/  IMAD.MOV.U32 R7, RZ, RZ, -0x1 ;  /* 0xffffffffff077424 */ /* 0x000fe200078e00ff */
[----:B------:R-:W-:Y:S01]  /*9310*/  SHF.R.U32.HI R4, RZ, 0x2, R3 ;  /* 0x00000002ff047819 */ /* 0x000fe20000011603 */
[----:B------:R-:W-:Y:S01]  /*9320*/  IMAD.MOV.U32 R6, RZ, RZ, -0x1 ;  /* 0xffffffffff067424 */ /* 0x000fe200078e00ff */
[----:B------:R-:W-:-:S02]  /*9330*/  ISETP.LT.U32.AND P0, PT, R10, 0x4, P0 ;  /* 0x000000040a00780c */ /* 0x000fc40000701070 */
[----:B------:R-:W-:Y:S01]  /*9340*/  IADD3.X R17, R17, UR13, RZ, P2, !PT ;  /* 0x0000000d11117c10 */ /* 0x000fe200097fe4ff */
[----:B------:R-:W0:Y:S01]  /*9350*/  @P1 S2R R8, SR_CgaCtaId ;  /* 0x0000000000081919 */ /* 0x000e220000008800 */
[----:B------:R-:W-:Y:S02]  /*9360*/  @P1 MOV R5, 0x400 ;  /* 0x0000040000051802 */ /* 0x000fe40000000f00 */
[----:B------:R-:W-:Y:S02]  /*9370*/  ISETP.GE.U32.AND P2, PT, R16, UR6, PT ;  /* 0x0000000610007c0c */ /* 0x000fe4000bf46070 */
[----:B------:R-:W-:Y:S02]  /*9380*/  LOP3.LUT R4, R4, 0x1, RZ, 0xc0, !PT ;  /* 0x0000000104047812 */ /* 0x000fe400078ec0ff */
[----:B------:R-:W-:Y:S02]  /*9390*/  LOP3.LUT R3, R3, 0x3, RZ, 0xc0, !PT ;  /* 0x0000000303037812 */ /* 0x000fe400078ec0ff */
[----:B------:R-:W-:-:S02]  /*93a0*/  PRMT R9, RZ, 0x7610, R9 ;  /* 0x00007610ff097816 */ /* 0x000fc40000000009 */
[----:B0-----:R-:W-:-:S04]  /*93b0*/  @P1 LEA R5, R8, R5, 0x18 ;  /* 0x0000000508051211 */ /* 0x001fc800078ec0ff */
[----:B------:R0:W-:Y:S01]  /*93c0*/  @P1 SYNCS.ARRIVE.TRANS64.A1T0 RZ, [R5+URZ+0x58], RZ ;  /* 0x000058ff05ff19a7 */ /* 0x0001e2000810003f */
[----:B------:R-:W-:-:S04]  /*93d0*/  ISETP.NE.U32.AND P1, PT, R4, 0x1, PT ;  /* 0x000000010400780c */ /* 0x000fc80003f25070 */
[----:B------:R-:W-:Y:S02]  /*93e0*/  ISETP.GT.U32.AND P1, PT, R10, 0x3, !P1 ;  /* 0x000000030a00780c */ /* 0x000fe40004f24070 */
[----:B0-----:R-:W-:Y:S02]  /*93f0*/  SEL R5, RZ, 0x1, !P0 ;  /* 0x00000001ff057807 */ /* 0x001fe40004000000 */
[----:B------:R-:W-:Y:S02]  /*9400*/  ISETP.GE.U32.AND.EX P0, PT, R17, UR7, PT, P2 ;  /* 0x0000000711007c0c */ /* 0x000fe4000bf06120 */
[----:B------:R-:W-:-:S04]  /*9410*/  SEL R4, RZ, 0x1, !P1 ;  /* 0x00000001ff047807 */ /* 0x000fc80004800000 */
[----:B------:R-:W-:Y:S02]  /*9420*/  LOP3.LUT R0, R4, R0, R5, 0x96, !PT ;  /* 0x0000000004007212 */ /* 0x000fe400078e9605 */
[----:B------:R-:W-:-:S05]  /*9430*/  PRMT R4, RZ, 0x7610, R4 ;  /* 0x00007610ff047816 */ /* 0x000fca0000000004 */
[----:B------:R-:W-:Y:S05]  /*9440*/  @P0 BRA `(.L_x_306) ;  /* 0x0000000400540947 */ /* 0x000fea0003800000 */
[----:B------:R-:W0:Y:S01]  /*9450*/  S2R R15, SR_CTAID.X ;  /* 0x00000000000f7919 */ /* 0x000e220000002500 */
[----:B------:R-:W-:Y:S01]  /*9460*/  ULDC.64 UR6, c[0x0][0x628] ;  /* 0x00018a0000067ab9 */ /* 0x000fe20000000a00 */
[----:B------:R-:W-:Y:S01]  /*9470*/  ULDC UR8, c[0x0][0x630] ;  /* 0x00018c0000087ab9 */ /* 0x000fe20000000800 */
[----:B------:R-:W-:Y:S01]  /*9480*/  ISETP.NE.U32.AND P0, PT, RZ, UR6, PT ;  /* 0x00000006ff007c0c */ /* 0x000fe2000bf05070 */
[----:B------:R-:W1:Y:S01]  /*9490*/  S2R R20, SR_CTAID.Y ;  /* 0x0000000000147919 */ /* 0x000e620000002600 */
[----:B------:R-:W-:Y:S01]  /*94a0*/  ULDC UR9, c[0x0][0x150] ;  /* 0x0000540000097ab9 */ /* 0x000fe20000000800 */
[----:B------:R-:W-:Y:S01]  /*94b0*/  IMAD.MOV.U32 R4, RZ, RZ, R16 ;  /* 0x000000ffff047224 */ /* 0x000fe200078e0010 */
[----:B------:R-:W-:Y:S01]  /*94c0*/  ISETP.NE.AND.EX P0, PT, RZ, UR7, PT, P0 ;  /* 0x00000007ff007c0c */ /* 0x000fe2000bf05300 */
[----:B------:R-:W-:Y:S01]  /*94d0*/  IMAD.MOV.U32 R5, RZ, RZ, R17 ;  /* 0x000000ffff057224 */ /* 0x000fe200078e0011 */
[----:B0-----:R-:W-:-:S11]  /*94e0*/  I2FP.F32.U32 R22, R15 ;  /* 0x0000000f00167245 */ /* 0x001fd60000201000 */
[----:B------:R-:W-:Y:S05]  /*94f0*/  @!P0 BRA `(.L_x_307) ;  /* 0x0000000000288947 */ /* 0x000fea0003800000 */
[----:B------:R-:W-:Y:S02]  /*9500*/  ULDC UR5, c[0x0][0x634] ;  /* 0x00018d0000057ab9 */ /* 0x000fe40000000800 */
[----:B------:R-:W-:-:S05]  /*9510*/  IADD3 R5, P0, R16, UR5, RZ ;  /* 0x0000000510057c10 */ /* 0x000fca000ff1e0ff */
[----:B------:R-:W-:-:S04]  /*9520*/  IMAD.X R21, RZ, RZ, R17, P0 ;  /* 0x000000ffff157224 */ /* 0x000fc800000e0611 */
[----:B------:R-:W-:-:S04]  /*9530*/  IMAD.WIDE.U32 R6, R21, UR6, RZ ;  /* 0x0000000615067c25 */ /* 0x000fc8000f8e00ff */
[----:B------:R-:W-:-:S04]  /*9540*/  IMAD.WIDE.U32 R6, P0, R5, UR7, R6 ;  /* 0x0000000705067c25 */ /* 0x000fc8000f800006 */
[----:B------:R-:W-:-:S04]  /*9550*/  IMAD.WIDE.U32 R4, R5, UR6, RZ ;  /* 0x0000000605047c25 */ /* 0x000fc8000f8e00ff */
[----:B------:R-:W-:Y:S01]  /*9560*/  IMAD.MOV.U32 R4, RZ, RZ, R7 ;  /* 0x000000ffff047224 */ /* 0x000fe200078e0007 */
[----:B------:R-:W-:Y:S01]  /*9570*/  IADD3 RZ, P1, R5, R6, RZ ;  /* 0x0000000605ff7210 */ /* 0x000fe20007f3e0ff */
[----:B------:R-:W-:-:S04]  /*9580*/  IMAD.X R5, RZ, RZ, RZ, P0 ;  /* 0x000000ffff057224 */ /* 0x000fc800000e06ff */
[----:B------:R-:W-:-:S08]  /*9590*/  IMAD.WIDE.U32.X R4, R21, UR7, R4, P1 ;  /* 0x0000000715047c25 */ /* 0x000fd000088e0404 */
.L_x_307:
[--C-:B------:R-:W-:Y:S01]  /*95a0*/  SHF.R.U64 R14, R4, UR8, R5.reuse ;  /* 0x00000008040e7c19 */ /* 0x100fe20008001205 */
[----:B------:R-:W-:Y:S01]  /*95b0*/  FMUL R22, R22, UR9 ;  /* 0x0000000916167c20 */ /* 0x000fe20008400000 */
[----:B------:R-:W-:Y:S01]  /*95c0*/  SHF.R.U32.HI R4, RZ, UR8, R5 ;  /* 0x00000008ff047c19 */ /* 0x000fe20008011605 */
[----:B------:R-:W0:Y:S01]  /*95d0*/  LDC R6, c[0x0][0x144] ;  /* 0x00005100ff067b82 */ /* 0x000e220000000800 */
[----:B------:R-:W-:Y:S01]  /*95e0*/  IADD3 R5, P0, RZ, -R14, RZ ;  /* 0x8000000eff057210 */ /* 0x000fe20007f1e0ff */
[----:B------:R-:W-:Y:S01]  /*95f0*/  ULDC UR5, c[0x0][0x154] ;  /* 0x0000550000057ab9 */ /* 0x000fe20000000800 */
[----:B-1----:R-:W-:Y:S01]  /*9600*/  I2FP.F32.U32 R7, R20 ;  /* 0x0000001400077245 */ /* 0x002fe20000201000 */
[----:B------:R-:W1:Y:S01]  /*9610*/  F2I.U32.TRUNC.NTZ R22, R22 ;  /* 0x0000001600167305 */ /* 0x000e62000020f000 */
[----:B------:R-:W-:Y:S01]  /*9620*/  ULDC.64 UR6, c[0x0][0x620] ;  /* 0x0001880000067ab9 */ /* 0x000fe20000000a00 */
[----:B------:R-:W-:Y:S01]  /*9630*/  IMAD.X R4, RZ, RZ, ~R4, P0 ;  /* 0x000000ffff047224 */ /* 0x000fe200000e0e04 */
[----:B------:R-:W-:Y:S01]  /*9640*/  ISETP.NE.AND P2, PT, R2, 0x1, PT ;  /* 0x000000010200780c */ /* 0x000fe20003f45270 */
[----:B------:R-:W-:Y:S01]  /*9650*/  FMUL R23, R7, UR5 ;  /* 0x0000000507177c20 */ /* 0x000fe20008400000 */
[----:B------:R-:W2:Y:S01]  /*9660*/  LDC R25, c[0x0][0x148] ;  /* 0x00005200ff197b82 */ /* 0x000ea20000000800 */
[----:B------:R-:W-:Y:S01]  /*9670*/  IMAD R4, R4, UR6, RZ ;  /* 0x0000000604047c24 */ /* 0x000fe2000f8e02ff */
[----:B------:R-:W-:-:S03]  /*9680*/  ULDC UR5, c[0x0][0x618] ;  /* 0x0001860000057ab9 */ /* 0x000fc60000000800 */
[----:B------:R-:W3:Y:S01]  /*9690*/  F2I.U32.TRUNC.NTZ R23, R23 ;  /* 0x0000001700177305 */ /* 0x000ee2000020f000 */
[C---:B------:R-:W-:Y:S02]  /*96a0*/  IMAD R7, R5.reuse, UR7, R4 ;  /* 0x0000000705077c24 */ /* 0x040fe4000f8e0204 */
[----:B------:R-:W-:Y:S01]  /*96b0*/  IMAD.WIDE.U32 R4, R5, UR6, R16 ;  /* 0x0000000605047c25 */ /* 0x000fe2000f8e0010 */
[----:B------:R-:W-:Y:S02]  /*96c0*/  ULDC.64 UR6, c[0x0][0x640] ;  /* 0x0001900000067ab9 */ /* 0x000fe40000000a00 */
[----:B------:R-:W-:Y:S01]  /*96d0*/  ISETP.NE.U32.AND P0, PT, RZ, UR6, PT ;  /* 0x00000006ff007c0c */ /* 0x000fe2000bf05070 */
[----:B------:R-:W-:Y:S02]  /*96e0*/  IMAD.IADD R5, R5, 0x1, R7 ;  /* 0x0000000105057824 */ /* 0x000fe400078e0207 */
[----:B-1----:R-:W-:Y:S01]  /*96f0*/  IMAD.MOV R22, RZ, RZ, -R22 ;  /* 0x000000ffff167224 */ /* 0x002fe200078e0a16 */
[----:B------:R-:W-:-:S02]  /*9700*/  ISETP.NE.AND.EX P0, PT, RZ, UR7, PT, P0 ;  /* 0x00000007ff007c0c */ /* 0x000fc4000bf05300 */
[----:B------:R-:W-:Y:S01]  /*9710*/  SHF.R.U64 R21, R4, UR5, R5 ;  /* 0x0000000504157c19 */ /* 0x000fe20008001205 */
[----:B0-----:R-:W-:Y:S01]  /*9720*/  IMAD R15, R6, R22, R15 ;  /* 0x00000016060f7224 */ /* 0x001fe200078e020f */
[----:B------:R-:W-:Y:S01]  /*9730*/  SHF.R.U32.HI R4, RZ, UR5, R5 ;  /* 0x00000005ff047c19 */ /* 0x000fe20008011605 */
[----:B------:R-:W-:Y:S01]  /*9740*/  ULDC UR5, c[0x0][0x608] ;  /* 0x0001820000057ab9 */ /* 0x000fe20000000800 */
[----:B---3--:R-:W-:Y:S02]  /*9750*/  IMAD.MOV R6, RZ, RZ, -R23 ;  /* 0x000000ffff067224 */ /* 0x008fe400078e0a17 */
[--C-:B------:R-:W-:Y:S02]  /*9760*/  SHF.R.U64 R22, R21, UR5, R4.reuse ;  /* 0x0000000515167c19 */ /* 0x100fe40008001204 */
[----:B------:R-:W-:Y:S01]  /*9770*/  SHF.R.U32.HI R5, RZ, UR5, R4 ;  /* 0x00000005ff057c19 */ /* 0x000fe20008011604 */
[----:B------:R-:W-:Y:S01]  /*9780*/  ULDC UR5, c[0x0][0x658] ;  /* 0x0001960000057ab9 */ /* 0x000fe20000000800 */
[----:B--2---:R-:W-:-:S02]  /*9790*/  @P2 IMAD R15, R25, R6, R20 ;  /* 0x00000006190f2224 */ /* 0x004fc400078e0214 */
[--C-:B------:R-:W-:Y:S02]  /*97a0*/  SHF.R.U64 R20, R22, UR5, R5.reuse ;  /* 0x0000000516147c19 */ /* 0x100fe40008001205 */
[----:B------:R-:W-:-:S03]  /*97b0*/  SHF.R.U32.HI R23, RZ, UR5, R5 ;  /* 0x00000005ff177c19 */ /* 0x000fc60008011605 */
[----:B------:R-:W-:Y:S02]  /*97c0*/  IMAD.MOV.U32 R6, RZ, RZ, R20 ;  /* 0x000000ffff067224 */ /* 0x000fe400078e0014 */
[----:B------:R-:W-:Y:S01]  /*97d0*/  IMAD.MOV.U32 R5, RZ, RZ, R23 ;  /* 0x000000ffff057224 */ /* 0x000fe200078e0017 */
[----:B------:R-:W-:Y:S06]  /*97e0*/  @!P0 BRA `(.L_x_308) ;  /* 0x00000000002c8947 */ /* 0x000fec0003800000 */
        /* <DEDUP_REMOVED lines=9> */
[----:B------:R-:W-:-:S04]  /*9880*/  IMAD.WIDE.U32.X R4, R23, UR7, R4, P1 ;  /* 0x0000000717047c25 */ /* 0x000fc800088e0404 */
[----:B------:R-:W-:-:S07]  /*9890*/  IMAD.MOV.U32 R6, RZ, RZ, R4 ;  /* 0x000000ffff067224 */ /* 0x000fce00078e0004 */
.L_x_308:
[----:B------:R-:W-:Y:S01]  /*98a0*/  ULDC UR5, c[0x0][0x648] ;  /* 0x0001920000057ab9 */ /* 0x000fe20000000800 */
[----:B------:R-:W-:Y:S01]  /*98b0*/  LOP3.LUT R4, R22, UR16, RZ, 0xc0, !PT ;  /* 0x0000001016047c12 */ /* 0x000fe2000f8ec0ff */
[----:B------:R-:W-:Y:S01]  /*98c0*/  ULDC UR6, c[0x0][0x610] ;  /* 0x0001840000067ab9 */ /* 0x000fe20000000800 */
[----:B------:R-:W-:Y:S01]  /*98d0*/  SHF.R.U64 R5, R6, UR5, R5 ;  /* 0x0000000506057c19 */ /* 0x000fe20008001205 */
[----:B------:R-:W-:Y:S01]  /*98e0*/  ULDC UR5, c[0x0][0x638] ;  /* 0x00018e0000057ab9 */ /* 0x000fe20000000800 */
[----:B------:R-:W-:Y:S01]  /*98f0*/  LOP3.LUT R21, R21, UR4, RZ, 0xc0, !PT ;  /* 0x0000000415157c12 */ /* 0x000fe2000f8ec0ff */
[----:B------:R-:W-:Y:S02]  /*9900*/  IMAD.MOV.U32 R6, RZ, RZ, R14 ;  /* 0x000000ffff067224 */ /* 0x000fe400078e000e */
[----:B------:R-:W-:Y:S02]  /*9910*/  IMAD.MOV R7, RZ, RZ, -R5 ;  /* 0x000000ffff077224 */ /* 0x000fe400078e0a05 */
[----:B------:R-:W-:-:S02]  /*9920*/  IMAD R4, R5, UR17, R4 ;  /* 0x0000001105047c24 */ /* 0x000fc4000f8e0204 */
[----:B------:R-:W-:Y:S01]  /*9930*/  IMAD R20, R7, UR5, R20 ;  /* 0x0000000507147c24 */ /* 0x000fe2000f8e0214 */
[----:B------:R-:W-:Y:S01]  /*9940*/  ULDC UR5, c[0x0][0x600] ;  /* 0x0001800000057ab9 */ /* 0x000fe20000000800 */
[----:B------:R-:W-:Y:S02]  /*9950*/  IMAD R15, R4, UR6, R15 ;  /* 0x00000006040f7c24 */ /* 0x000fe4000f8e020f */
[----:B------:R-:W-:Y:S02]  /*9960*/  IMAD R20, R20, UR5, R21 ;  /* 0x0000000514147c24 */ /* 0x000fe4000f8e0215 */
[----:B------:R-:W-:-:S03]  /*9970*/  IMAD.MOV.U32 R4, RZ, RZ, 0x1 ;  /* 0x00000001ff047424 */ /* 0x000fc600078e00ff */
[----:B------:R-:W-:Y:S02]  /*9980*/  SEL R7, R20, R15, !P2 ;  /* 0x0000000f14077207 */ /* 0x000fe40005000000 */
[----:B------:R-:W-:-:S07]  /*9990*/  SEL R21, R15, R20, !P2 ;  /* 0x000000140f157207 */ /* 0x000fce0005000000 */
.L_x_306:
[----:B------:R-:W-:Y:S05]  /*99a0*/  BSYNC B1 ;  /* 0x0000000000017941 */ /* 0x000fea0003800000 */
.L_x_305:
[----:B------:R-:W-:-:S13]  /*99b0*/  LOP3.LUT P0, RZ, R4, 0xff, RZ, 0xc0, !PT ;  /* 0x000000ff04ff7812 */ /* 0x000fda000780c0ff */
[----:B------:R-:W-:Y:S05]  /*99c0*/  @P0 BRA `(.L_x_309) ;  /* 0xfffffff400340947 */ /* 0x000fea000383ffff */
[----:B------:R-:W-:Y:S05]  /*99d0*/  BSYNC B0 ;  /* 0x0000000000007941 */ /* 0x000fea0003800000 */
.L_x_298:
[----:B------:R-:W-:-:S03]  /*99e0*/  UMOV UR5, 0xffffffff ;  /* 0xffffffff00057882 */ /* 0x000fc60000000000 */
[----:B------:R-:W-:Y:S05]  /*99f0*/  BRA.DIV UR5, `(.L_x_310) ;  /* 0x0000000605147947 */ /* 0x000fea000b800000 */
[----:B------:R-:W-:-:S13]  /*9a00*/  ELECT P6, URZ, PT ;  /* 0x00000000003f782f */ /* 0x000fda00038c0000 */
.L_x_324:
[----:B------:R-:W-:Y:S04]  /*9a10*/  BSSY B0, `(.L_x_311) ;  /* 0x000002b000007945 */ /* 0x000fe80003800000 */
[----:B------:R-:W-:Y:S05]  /*9a20*/  @!P6 BRA `(.L_x_312) ;  /* 0x0000000000a4e947 */ /* 0x000fea0003800000 */
[----:B------:R-:W-:-:S04]  /*9a30*/  LOP3.LUT R19, R19, 0x2, RZ, 0xfc, !PT ;  /* 0x0000000213137812 */ /* 0x000fc800078efcff */
[----:B------:R-:W-:-:S13]  /*9a40*/  ISETP.NE.AND P0, PT, R19, 0x3, PT ;  /* 0x000000031300780c */ /* 0x000fda0003f05270 */
[----:B------:R-:W-:Y:S05]  /*9a50*/  @!P0 BRA `(.L_x_313) ;  /* 0x0000000000048947 */ /* 0x000fea0003800000 */
[----:B------:R-:W-:Y:S01]  /*9a60*/  BPT.TRAP 0x1 ;  /* 0x000000040000795c */ /* 0x000fe20000300000 */
.L_x_313:
[----:B------:R-:W0:Y:S01]  /*9a70*/  S2R R5, SR_CgaCtaId ;  /* 0x0000000000057919 */ /* 0x000e220000008800 */
[----:B------:R-:W-:Y:S02]  /*9a80*/  MOV R2, 0x400 ;  /* 0x0000040000027802 */ /* 0x000fe40000000f00 */
[----:B------:R-:W-:Y:S02]  /*9a90*/  SHF.L.U32 R4, R0, 0x1f, RZ ;  /* 0x0000001f00047819 */ /* 0x000fe400000006ff */
[----:B0-----:R-:W-:-:S05]  /*9aa0*/  LEA R2, R5, R2, 0x18 ;  /* 0x0000000205027211 */ /* 0x001fca00078ec0ff */
[----:B------:R-:W-:-:S04]  /*9ab0*/  VIADD R2, R2, 0x20 ;  /* 0x0000002002027836 */ /* 0x000fc80000000000 */
[C---:B------:R-:W-:Y:S02]  /*9ac0*/  IMAD R7, R3.reuse, 0x8, R2 ;  /* 0x0000000803077824 */ /* 0x040fe400078e0202 */
[----:B------:R-:W-:Y:S02]  /*9ad0*/  VIADD R3, R3, 0x1 ;  /* 0x0000000103037836 */ /* 0x000fe40000000000 */
[----:B------:R-:W0:Y:S03]  /*9ae0*/  SYNCS.PHASECHK.TRANS64.TRYWAIT P0, [R7+URZ], R4 ;  /* 0x00000004070075a7 */ /* 0x000e26000800017f */
[----:B------:R-:W-:-:S04]  /*9af0*/  ISETP.NE.AND P1, PT, R3, 0x4, PT ;  /* 0x000000040300780c */ /* 0x000fc80003f25270 */
[----:B------:R-:W-:Y:S02]  /*9b00*/  SEL R5, RZ, 0x1, P1 ;  /* 0x00000001ff057807 */ /* 0x000fe40000800000 */
[----:B------:R-:W-:Y:S02]  /*9b10*/  SEL R3, R3, RZ, P1 ;  /* 0x000000ff03037207 */ /* 0x000fe40000800000 */
[----:B------:R-:W-:-:S03]  /*9b20*/  LOP3.LUT R6, R0, R5, RZ, 0x3c, !PT ;  /* 0x0000000500067212 */ /* 0x000fc600078e3cff */
[----:B------:R-:W-:Y:S01]  /*9b30*/  IMAD R8, R3, 0x8, R2 ;  /* 0x0000000803087824 */ /* 0x000fe200078e0202 */
[----:B------:R-:W-:Y:S01]  /*9b40*/  SHF.L.U32 R5, R6, 0x1f, RZ ;  /* 0x0000001f06057819 */ /* 0x000fe200000006ff */
[----:B0-----:R-:W-:Y:S06]  /*9b50*/  @!P0 BRA `(.L_x_314) ;  /* 0x0000000000dc8947 */ /* 0x001fec0003800000 */
.L_x_325:
[----:B------:R-:W1:Y:S01]  /*9b60*/  SYNCS.PHASECHK.TRANS64.TRYWAIT P0, [R8+URZ], R5 ;  /* 0x00000005080075a7 */ /* 0x000e62000800017f */
[----:B------:R-:W-:-:S05]  /*9b70*/  VIADD R0, R3, 0x1 ;  /* 0x0000000103007836 */ /* 0x000fca0000000000 */
[----:B------:R-:W-:-:S04]  /*9b80*/  ISETP.NE.AND P1, PT, R0, 0x4, PT ;  /* 0x000000040000780c */ /* 0x000fc80003f25270 */
[----:B------:R-:W-:Y:S02]  /*9b90*/  SEL R3, RZ, 0x1, P1 ;  /* 0x00000001ff037807 */ /* 0x000fe40000800000 */
[----:B0-----:R-:W-:Y:S02]  /*9ba0*/  SEL R7, R0, RZ, P1 ;  /* 0x000000ff00077207 */ /* 0x001fe40000800000 */
[----:B------:R-:W-:-:S03]  /*9bb0*/  LOP3.LUT R9, R6, R3, RZ, 0x3c, !PT ;  /* 0x0000000306097212 */ /* 0x000fc600078e3cff */
[----:B------:R-:W-:Y:S01]  /*9bc0*/  IMAD R11, R7, 0x8, R2 ;  /* 0x00000008070b7824 */ /* 0x000fe200078e0202 */
[----:B------:R-:W-:Y:S01]  /*9bd0*/  SHF.L.U32 R6, R9, 0x1f, RZ ;  /* 0x0000001f09067819 */ /* 0x000fe200000006ff */
[----:B-1----:R-:W-:Y:S06]  /*9be0*/  @!P0 BRA `(.L_x_315) ;  /* 0x0000000000cc8947 */ /* 0x002fec0003800000 */
.L_x_326:
[----:B------:R-:W1:Y:S01]  /*9bf0*/  SYNCS.PHASECHK.TRANS64.TRYWAIT P0, [R11+URZ], R6 ;  /* 0x000000060b0075a7 */ /* 0x000e62000800017f */
[----:B------:R-:W-:-:S05]  /*9c00*/  VIADD R0, R7, 0x1 ;  /* 0x0000000107007836 */ /* 0x000fca0000000000 */
[----:B------:R-:W-:-:S04]  /*9c10*/  ISETP.NE.AND P1, PT, R0, 0x4, PT ;  /* 0x000000040000780c */ /* 0x000fc80003f25270 */
[----:B------:R-:W-:Y:S02]  /*9c20*/  SEL R4, RZ, 0x1, P1 ;  /* 0x00000001ff047807 */ /* 0x000fe40000800000 */
[----:B------:R-:W-:Y:S02]  /*9c30*/  SEL R3, R0, RZ, P1 ;  /* 0x000000ff00037207 */ /* 0x000fe40000800000 */
[----:B------:R-:W-:Y:S01]  /*9c40*/  LOP3.LUT R0, R9, R4, RZ, 0x3c, !PT ;  /* 0x0000000409007212 */ /* 0x000fe200078e3cff */
[----:B-1----:R-:W-:Y:S06]  /*9c50*/  @!P0 BRA `(.L_x_316) ;  /* 0x0000000000c48947 */ /* 0x002fec0003800000 */
.L_x_327:
[----:B------:R-:W-:Y:S01]  /*9c60*/  IMAD R3, R3, 0x8, R2 ;  /* 0x0000000803037824 */ /* 0x000fe200078e0202 */
[----:B------:R-:W-:-:S07]  /*9c70*/  SHF.L.U32 R0, R0, 0x1f, RZ ;  /* 0x0000001f00007819 */ /* 0x000fce00000006ff */
.L_x_317:
[----:B--2---:R2:W3:Y:S02]  /*9c80*/  SYNCS.PHASECHK.TRANS64.TRYWAIT P0, [R3+URZ], R0 ;  /* 0x00000000030075a7 */ /* 0x0044e4000800017f */
[----:B---3--:R-:W-:Y:S05]  /*9c90*/  @!P0 NANOSLEEP.SYNCS 0x989680 ;  /* 0x009896800000895d */ /* 0x008fea0003900000 */
[----:B------:R-:W3:Y:S02]  /*9ca0*/  @!P0 SYNCS.PHASECHK.TRANS64 P0, [R3+URZ], R0 ;  /* 0x00000000030085a7 */ /* 0x000ee4000800007f */
[----:B---3--:R-:W-:Y:S05]  /*9cb0*/  @!P0 BRA `(.L_x_317) ;  /* 0xfffffffc00f08947 */ /* 0x008fea000383ffff */
.L_x_312:
[----:B------:R-:W-:Y:S05]  /*9cc0*/  BSYNC B0 ;  /* 0x0000000000007941 */ /* 0x000fea0003800000 */
.L_x_311:
[----:B------:R-:W-:Y:S05]  /*9cd0*/  EXIT ;  /* 0x000000000000794d */ /* 0x000fea0003800000 */
.L_x_21:
[----:B---3--:R3:W4:Y:S02]  /*9ce0*/  SYNCS.PHASECHK.TRANS64.TRYWAIT P1, [R3+URZ], R0 ;  /* 0x00000000030075a7 */ /* 0x008724000802017f */
[----:B----4-:R-:W-:Y:S05]  /*9cf0*/  @!P1 NANOSLEEP.SYNCS 0x989680 ;  /* 0x009896800000995d */ /* 0x010fea0003900000 */
[----:B------:R-:W4:Y:S02]  /*9d00*/  @!P1 SYNCS.PHASECHK.TRANS64 P1, [R3+URZ], R0 ;  /* 0x00000000030095a7 */ /* 0x000f24000802007f */
[----:B----4-:R-:W-:Y:S05]  /*9d10*/  @!P1 BRA `(.L_x_21) ;  /* 0xfffffffc00f09947 */ /* 0x010fea000383ffff */
[----:B------:R-:W-:Y:S05]  /*9d20*/  BRA `(.L_x_20) ;  /* 0xffffff7400e07947 */ /* 0x000fea000383ffff */
.L_x_26:
[----:B-1----:R1:W2:Y:S02]  /*9d30*/  SYNCS.PHASECHK.TRANS64.TRYWAIT P1, [R5+URZ], R4 ;  /* 0x00000004050075a7 */ /* 0x0022a4000802017f */
[----:B--2---:R-:W-:Y:S05]  /*9d40*/  @!P1 NANOSLEEP.SYNCS 0x989680 ;  /* 0x009896800000995d */ /* 0x004fea0003900000 */
[----:B------:R-:W2:Y:S02]  /*9d50*/  @!P1 SYNCS.PHASECHK.TRANS64 P1, [R5+URZ], R4 ;  /* 0x00000004050095a7 */ /* 0x000ea4000802007f */
[----:B--2---:R-:W-:Y:S05]  /*9d60*/  @!P1 BRA `(.L_x_26) ;  /* 0xfffffffc00f09947 */ /* 0x004fea000383ffff */
[----:B------:R-:W-:Y:S05]  /*9d70*/  BRA `(.L_x_25) ;  /* 0xffffff7800907947 */ /* 0x000fea000383ffff */
.L_x_299:
[----:B------:R-:W-:Y:S01]  /*9d80*/  BSSY B1, `(.L_x_318) ;  /* 0x0000006000017945 */ /* 0x000fe20003800000 */
[----:B------:R-:W-:-:S07]  /*9d90*/  IMAD.MOV.U32 R15, RZ, RZ, -0x1 ;  /* 0xffffffffff0f7424 */ /* 0x000fce00078e00ff */
[----:B------:R-:W-:Y:S05]  /*9da0*/  WARPSYNC.COLLECTIVE R15, `(.L_x_319) ;  /* 0x000000000f0c7348 */ /* 0x000fea0003c00000 */
[----:B------:R-:W-:Y:S02]  /*9db0*/  ELECT P6, UR62, PT ;  /* 0x00000000003e782f */ /* 0x000fe400038c0000 */
[----:B------:R-:W-:Y:S01]  /*9dc0*/  MOV R14, UR62 ;  /* 0x0000003e000e7c02 */ /* 0x000fe20008000f00 */
[----:B------:R-:W-:Y:S10]  /*9dd0*/  ENDCOLLECTIVE ;  /* 0x000000000000791b */ /* 0x000ff40003800000 */
.L_x_319:
[----:B------:R-:W-:Y:S05]  /*9de0*/  BSYNC B1 ;  /* 0x0000000000017941 */ /* 0x000fea0003800000 */
.L_x_318:
[----:B------:R-:W-:Y:S05]  /*9df0*/  BRA `(.L_x_320) ;  /* 0xfffffff000347947 */ /* 0x000fea000383ffff */
.L_x_302:
[----:B0-----:R0:W1:Y:S02]  /*9e00*/  SYNCS.PHASECHK.TRANS64.TRYWAIT P0, [R20+URZ+0x20], R7 ;  /* 0x00002007140075a7 */ /* 0x001064000800017f */
[----:B-1----:R-:W-:Y:S05]  /*9e10*/  @!P0 NANOSLEEP.SYNCS 0x989680 ;  /* 0x009896800000895d */ /* 0x002fea0003900000 */
[----:B------:R-:W1:Y:S02]  /*9e20*/  @!P0 SYNCS.PHASECHK.TRANS64 P0, [R20+URZ+0x20], R7 ;  /* 0x00002007140085a7 */ /* 0x000e64000800007f */
[----:B-1----:R-:W-:Y:S05]  /*9e30*/  @!P0 BRA `(.L_x_302) ;  /* 0xfffffffc00f08947 */ /* 0x002fea000383ffff */
[----:B------:R-:W-:Y:S05]  /*9e40*/  BRA `(.L_x_321) ;  /* 0xfffffff000747947 */ /* 0x000fea000383ffff */
.L_x_310:
[----:B------:R-:W-:Y:S01]  /*9e50*/  BSSY B0, `(.L_x_322) ;  /* 0x0000006000007945 */ /* 0x000fe20003800000 */
[----:B------:R-:W-:-:S07]  /*9e60*/  IMAD.MOV.U32 R15, RZ, RZ, -0x1 ;  /* 0xffffffffff0f7424 */ /* 0x000fce00078e00ff */
[----:B------:R-:W-:Y:S05]  /*9e70*/  WARPSYNC.COLLECTIVE R15, `(.L_x_323) ;  /* 0x000000000f0c7348 */ /* 0x000fea0003c00000 */
[----:B------:R-:W-:Y:S02]  /*9e80*/  ELECT P6, UR62, PT ;  /* 0x00000000003e782f */ /* 0x000fe400038c0000 */
[----:B------:R-:W-:Y:S01]  /*9e90*/  MOV R14, UR62 ;  /* 0x0000003e000e7c02 */ /* 0x000fe20008000f00 */
[----:B------:R-:W-:Y:S10]  /*9ea0*/  ENDCOLLECTIVE ;  /* 0x000000000000791b */ /* 0x000ff40003800000 */
.L_x_323:
[----:B------:R-:W-:Y:S05]  /*9eb0*/  BSYNC B0 ;  /* 0x0000000000007941 */ /* 0x000fea0003800000 */
.L_x_322:
[----:B------:R-:W-:Y:S05]  /*9ec0*/  BRA `(.L_x_324) ;  /* 0xfffffff800d07947 */ /* 0x000fea000383ffff */
.L_x_314:
[----:B0-----:R0:W1:Y:S02]  /*9ed0*/  SYNCS.PHASECHK.TRANS64.TRYWAIT P0, [R7+URZ], R4 ;  /* 0x00000004070075a7 */ /* 0x001064000800017f */
[----:B-1----:R-:W-:Y:S05]  /*9ee0*/  @!P0 NANOSLEEP.SYNCS 0x989680 ;  /* 0x009896800000895d */ /* 0x002fea0003900000 */
[----:B------:R-:W1:Y:S02]  /*9ef0*/  @!P0 SYNCS.PHASECHK.TRANS64 P0, [R7+URZ], R4 ;  /* 0x00000004070085a7 */ /* 0x000e64000800007f */
[----:B-1----:R-:W-:Y:S05]  /*9f00*/  @!P0 BRA `(.L_x_314) ;  /* 0xfffffffc00f08947 */ /* 0x002fea000383ffff */
[----:B------:R-:W-:Y:S05]  /*9f10*/  BRA `(.L_x_325) ;  /* 0xfffffffc00107947 */ /* 0x000fea000383ffff */
.L_x_315:
[----:B0-----:R0:W1:Y:S02]  /*9f20*/  SYNCS.PHASECHK.TRANS64.TRYWAIT P0, [R8+URZ], R5 ;  /* 0x00000005080075a7 */ /* 0x001064000800017f */
[----:B-1----:R-:W-:Y:S05]  /*9f30*/  @!P0 NANOSLEEP.SYNCS 0x989680 ;  /* 0x009896800000895d */ /* 0x002fea0003900000 */
[----:B------:R-:W1:Y:S02]  /*9f40*/  @!P0 SYNCS.PHASECHK.TRANS64 P0, [R8+URZ], R5 ;  /* 0x00000005080085a7 */ /* 0x000e64000800007f */
[----:B-1----:R-:W-:Y:S05]  /*9f50*/  @!P0 BRA `(.L_x_315) ;  /* 0xfffffffc00f08947 */ /* 0x002fea000383ffff */
[----:B------:R-:W-:Y:S05]  /*9f60*/  BRA `(.L_x_326) ;  /* 0xfffffffc00207947 */ /* 0x000fea000383ffff */
.L_x_316:
[----:B-1----:R1:W2:Y:S02]  /*9f70*/  SYNCS.PHASECHK.TRANS64.TRYWAIT P0, [R11+URZ], R6 ;  /* 0x000000060b0075a7 */ /* 0x0022a4000800017f */
[----:B--2---:R-:W-:Y:S05]  /*9f80*/  @!P0 NANOSLEEP.SYNCS 0x989680 ;  /* 0x009896800000895d */ /* 0x004fea0003900000 */
[----:B------:R-:W2:Y:S02]  /*9f90*/  @!P0 SYNCS.PHASECHK.TRANS64 P0, [R11+URZ], R6 ;  /* 0x000000060b0085a7 */ /* 0x000ea4000800007f */
[----:B--2---:R-:W-:Y:S05]  /*9fa0*/  @!P0 BRA `(.L_x_316) ;  /* 0xfffffffc00f08947 */ /* 0x004fea000383ffff */
[----:B------:R-:W-:Y:S05]  /*9fb0*/  BRA `(.L_x_327) ;  /* 0xfffffffc00287947 */ /* 0x000fea000383ffff */
.L_x_328:
[----:B------:R-:W-:-:S00]  /*9fc0*/  BRA `(.L_x_328) ;  /* 0xfffffffc00fc7947 */ /* 0x000fc0000383ffff */
[----:B------:R-:W-:-:S00]  /*9fd0*/  NOP ;  /* 0x0000000000007918 */ /* 0x000fc00000000000 */
        /* <DEDUP_REMOVED lines=10> */
.L_x_329:


//--------------------- .nv.global.init           --------------------------
	.section	.nv.global.init,"aw",@progbits
.nv.global.init:
	.type		$str$22,@object
	.size		$str$22,($str$23 - $str$22)
$str$22:
        /*0000*/ 	.byte	0x6b, 0x5f, 0x74, 0x69, 0x6c, 0x65, 0x5f, 0x63, 0x6f, 0x75, 0x6e, 0x74, 0x20, 0x3e, 0x3d, 0x20
        /*0010*/ 	.byte	0x31, 0x00
	.type		$str$23,@object
	.size		$str$23,(__unnamed_1 - $str$23)
$str$23:
        /*0012*/ 	.byte	0x2f, 0x74, 0x6d, 0x70, 0x2f, 0x63, 0x75, 0x74, 0x6c, 0x61, 0x73, 0x73, 0x5f, 0x73, 0x77, 0x65
        /*0022*/ 	.byte	0x65, 0x70, 0x5f, 0x73, 0x72, 0x63, 0x2f, 0x69, 0x6e, 0x63, 0x6c, 0x75, 0x64, 0x65, 0x2f, 0x63
        /*0032*/ 	.byte	0x75, 0x74, 0x6c, 0x61, 0x73, 0x73, 0x2f, 0x67, 0x65, 0x6d, 0x6d, 0x2f, 0x63, 0x6f, 0x6c, 0x6c
        /*0042*/ 	.byte	0x65, 0x63, 0x74, 0x69, 0x76, 0x65, 0x2f, 0x73, 0x6d, 0x39, 0x30, 0x5f, 0x6d, 0x6d, 0x61, 0x5f
        /*0052*/ 	.byte	0x74, 0x6d, 0x61, 0x5f, 0x67, 0x6d, 0x6d, 0x61, 0x5f, 0x73, 0x73, 0x5f, 0x77, 0x61, 0x72, 0x70
        /*0062*/ 	.byte	0x73, 0x70, 0x65, 0x63, 0x69, 0x61, 0x6c, 0x69, 0x7a, 0x65, 0x64, 0x2e, 0x68, 0x70, 0x70, 0x00
	.type		__unnamed_1,@object
	.size		__unnamed_1,(.L_0 - __unnamed_1)
__unnamed_1:
        /*0072*/ 	.byte	0x76, 0x6f, 0x69, 0x64, 0x20, 0x63, 0x75, 0x74, 0x6c, 0x61, 0x73, 0x73, 0x3a, 0x3a, 0x67, 0x65
        /* <DEDUP_REMOVED lines=172> */
        /*0b42*/ 	.byte	0x69, 0x64, 0x65, 0x6e, 0x74, 0x69, 0x74, 0x79, 0x5d, 0x00
.L_0:


//--------------------- .nv.shared._ZN7cutlass13device_kernelINS_4gemm6kernel13GemmUniversalIN4cute5tupleIJiiiiEEENS1_10collective13CollectiveMmaINS1_34MainloopSm90TmaGmmaWarpSpecializedILi4ENS5_IJNS4_1CILi1EEENSA_ILi2EEESB_EEENS1_35KernelTmaWarpSpecializedCooperativeEEENS5_IJNSA_ILi128EEENSA_ILi256EEENSA_ILi64EEEEEEaNS5_IJlSB_lEEEaSK_NS4_8TiledMMAINS4_8MMA_AtomIJNS4_4SM904GMMA27MMA_64x256x32_S32S8S8_SS_TNEEEENS4_6LayoutINS5_IJSC_SB_SB_EEENS5_IJSB_NSA_ILi0EEEST_EEEEENS5_IJNS4_10UnderscoreESW_SW_EEEEENS4_23SM90_TMA_LOAD_MULTICASTENS4_14ComposedLayoutINS4_7SwizzleILi2ELi4ELi3EEENS4_18smem_ptr_flag_bitsILi8EEENSR_INS5_IJNSA_ILi8EEESI_EEENS5_IJSI_SB_EEEEEEEvNS4_8identityENS4_13SM90_TMA_LOADES19_vS1A_EENS_8epilogue10collective6detail29Sm90TmaWarpSpecializedAdapterINS1E_15DefaultEpilogueIaSK_SK_NS1D_6thread17LinearCombinationIaLi1EiiLNS1I_9ScaleType4KindE0ELNS_15FloatRoundStyleE2EaEENS1_15EpilogueDefaultEEEEEvvEEEEvNT_6ParamsE --------------------------
	.section	.nv.shared._ZN7cutlass13device_kernelINS_4gemm6kernel13GemmUniversalIN4cute5tupleIJiiiiEEENS1_10collective13CollectiveMmaINS1_34MainloopSm90TmaGmmaWarpSpecializedILi4ENS5_IJNS4_1CILi1EEENSA_ILi2EEESB_EEENS1_35KernelTmaWarpSpecializedCooperativeEEENS5_IJNSA_ILi128EEENSA_ILi256EEENSA_ILi64EEEEEEaNS5_IJlSB_lEEEaSK_NS4_8TiledMMAINS4_8MMA_AtomIJNS4_4SM904GMMA27MMA_64x256x32_S32S8S8_SS_TNEEEENS4_6LayoutINS5_IJSC_SB_SB_EEENS5_IJSB_NSA_ILi0EEEST_EEEEENS5_IJNS4_10UnderscoreESW_SW_EEEEENS4_23SM90_TMA_LOAD_MULTICASTENS4_14ComposedLayoutINS4_7SwizzleILi2ELi4ELi3EEENS4_18smem_ptr_flag_bitsILi8EEENSR_INS5_IJNSA_ILi8EEESI_EEENS5_IJSI_SB_EEEEEEEvNS4_8identityENS4_13SM90_TMA_LOADES19_vS1A_EENS_8epilogue10collective6detail29Sm90TmaWarpSpecializedAdapterINS1E_15DefaultEpilogueIaSK_SK_NS1D_6thread17LinearCombinationIaLi1EiiLNS1I_9ScaleType4KindE0ELNS_15FloatRoundStyleE2EaEENS1_15EpilogueDefaultEEEEEvvEEEEvNT_6ParamsE,"aw",@nobits
	.sectionflags	@""
	.align	16
	.zero		1024


//--------------------- .nv.shared.reserved.0     --------------------------
	.section	.nv.shared.reserved.0,"aw",@nobits
	.weak		__nv_reservedSMEM_offset_0_alias
	.size		__nv_reservedSMEM_offset_0_alias, 0, 0
	.other		__nv_reservedSMEM_offset_0_alias,@"STO_CUDA_RESERVED_SHARED STV_DEFAULT"
__nv_reservedSMEM_offset_0_alias:
	.zero		0


//--------------------- .nv.global                --------------------------
	.section	.nv.global,"aw",@nobits
.nv.global:
	.type		_ZN39_INTERNAL_85d8d6e8_4_k_cu_9b6b46b1_48274cute1_E,@object
	.size		_ZN39_INTERNAL_85d8d6e8_4_k_cu_9b6b46b1_48274cute1_E,(_ZN39_INTERNAL_85d8d6e8_4_k_cu_9b6b46b1_48274cuda3std3__45__cpo6cbeginE - _ZN39_INTERNAL_85d8d6e8_4_k_cu_9b6b46b1_48274cute1_E)
_ZN39_INTERNAL_85d8d6e8_4_k_cu_9b6b46b1_48274cute1_E:
	.zero		1
	.type		_ZN39_INTERNAL_85d8d6e8_4_k_cu_9b6b46b1_48274cuda3std3__45__cpo6cbeginE,@object
	.size		_ZN39_INTERNAL_85d8d6e8_4_k_cu_9b6b46b1_48274cuda3std3__45__cpo6cbeginE,(_ZN39_INTERNAL_85d8d6e8_4_k_cu_9b6b46b1_48274cuda3std3__48in_placeE - _ZN39_INTERNAL_85d8d6e8_4_k_cu_9b6b46b1_48274cuda3std3__45__cpo6cbeginE)
_ZN39_INTERNAL_85d8d6e8_4_k_cu_9b6b46b1_48274cuda3std3__45__cpo6cbeginE:
	.zero		1
	.type		_ZN39_INTERNAL_85d8d6e8_4_k_cu_9b6b46b1_48274cuda3std3__48in_placeE,@object
	.size		_ZN39_INTERNAL_85d8d6e8_4_k_cu_9b6b46b1_48274cuda3std3__48in_placeE,(_ZN39_INTERNAL_85d8d6e8_4_k_cu_9b6b46b1_48274cuda3std6ranges3__45__cpo9iter_moveE - _ZN39_INTERNAL_85d8d6e8_4_k_cu_9b6b46b1_48274cuda3std3__48in_placeE)
_ZN39_INTERNAL_85d8d6e8_4_k_cu_9b6b46b1_48274cuda3std3__48in_placeE:
	.zero		1
	.type		_ZN39_INTERNAL_85d8d6e8_4_k_cu_9b6b46b1_48274cuda3std6ranges3__45__cpo9iter_moveE,@object
	.size		_ZN39_INTERNAL_85d8d6e8_4_k_cu_9b6b46b1_48274cuda3std6ranges3__45__cpo9iter_moveE,(_ZN39_INTERNAL_85d8d6e8_4_k_cu_9b6b46b1_48274cuda3std3__45__cpo5beginE - _ZN39_INTERNAL_85d8d6e8_4_k_cu_9b6b46b1_48274cuda3std6ranges3__45__cpo9iter_moveE)
_ZN39_INTERNAL_85d8d6e8_4_k_cu_9b6b46b1_48274cuda3std6ranges3__45__cpo9iter_moveE:
	.zero		1
	.type		_ZN39_INTERNAL_85d8d6e8_4_k_cu_9b6b46b1_48274cuda3std3__45__cpo5beginE,@object
	.size		_ZN39_INTERNAL_85d8d6e8_4_k_cu_9b6b46b1_48274cuda3std3__45__cpo5beginE,(_ZN39_INTERNAL_85d8d6e8_4_k_cu_9b6b46b1_48274cuda3std3__441_GLOBAL__N__85d8d6e8_4_k_cu_9b6b46b1_48276ignoreE - _ZN39_INTERNAL_85d8d6e8_4_k_cu_9b6b46b1_48274cuda3std3__45__cpo5beginE)
_ZN39_INTERNAL_85d8d6e8_4_k_cu_9b6b46b1_48274cuda3std3__45__cpo5beginE:
	.zero		1
	.type		_ZN39_INTERNAL_85d8d6e8_4_k_cu_9b6b46b1_48274cuda3std3__441_GLOBAL__N__85d8d6e8_4_k_cu_9b6b46b1_48276ignoreE,@object
	.size		_ZN39_INTERNAL_85d8d6e8_4_k_cu_9b6b46b1_48274cuda3std3__441_GLOBAL__N__85d8d6e8_4_k_cu_9b6b46b1_48276ignoreE,(_ZN39_INTERNAL_85d8d6e8_4_k_cu_9b6b46b1_48274cute7productE - _ZN39_INTERNAL_85d8d6e8_4_k_cu_9b6b46b1_48274cuda3std3__441_GLOBAL__N__85d8d6e8_4_k_cu_9b6b46b1_48276ignoreE)
_ZN39_INTERNAL_85d8d6e8_4_k_cu_9b6b46b1_48274cuda3std3__441_GLOBAL__N__85d8d6e8_4_k_cu_9b6b46b1_48276ignoreE:
	.zero		1
	.type		_ZN39_INTERNAL_85d8d6e8_4_k_cu_9b6b46b1_48274cute7productE,@object
	.size		_ZN39_INTERNAL_85d8d6e8_4_k_cu_9b6b46b1_48274cute7productE,(_ZN39_INTERNAL_85d8d6e8_4_k_cu_9b6b46b1_48274cuda3std3__45__cpo3endE - _ZN39_INTERNAL_85d8d6e8_4_k_cu_9b6b46b1_48274cute7productE)
_ZN39_INTERNAL_85d8d6e8_4_k_cu_9b6b46b1_48274cute7productE:
	.zero		1
	.type		_ZN39_INTERNAL_85d8d6e8_4_k_cu_9b6b46b1_48274cuda3std3__45__cpo3endE,@object
	.size		_ZN39_INTERNAL_85d8d6e8_4_k_cu_9b6b46b1_48274cuda3std3__45__cpo3endE,(_ZN39_INTERNAL_85d8d6e8_4_k_cu_9b6b46b1_48274cuda3std3__419piecewise_constructE - _ZN39_INTERNAL_85d8d6e8_4_k_cu_9b6b46b1_48274cuda3std3__45__cpo3endE)
_ZN39_INTERNAL_85d8d6e8_4_k_cu_9b6b46b1_48274cuda3std3__45__cpo3endE:
	.zero		1
	.type		_ZN39_INTERNAL_85d8d6e8_4_k_cu_9b6b46b1_48274cuda3std3__419piecewise_constructE,@object
	.size		_ZN39_INTERNAL_85d8d6e8_4_k_cu_9b6b46b1_48274cuda3std3__419piecewise_constructE,(_ZN39_INTERNAL_85d8d6e8_4_k_cu_9b6b46b1_48274cuda3std3__45__cpo4cendE - _ZN39_INTERNAL_85d8d6e8_4_k_cu_9b6b46b1_48274cuda3std3__419piecewise_constructE)
_ZN39_INTERNAL_85d8d6e8_4_k_cu_9b6b46b1_48274cuda3std3__419piecewise_constructE:
	.zero		1
	.type		_ZN39_INTERNAL_85d8d6e8_4_k_cu_9b6b46b1_48274cuda3std3__45__cpo4cendE,@object
	.size		_ZN39_INTERNAL_85d8d6e8_4_k_cu_9b6b46b1_48274cuda3std3__45__cpo4cendE,(_ZN39_INTERNAL_85d8d6e8_4_k_cu_9b6b46b1_48274cuda3std6ranges3__45__cpo4swapE - _ZN39_INTERNAL_85d8d6e8_4_k_cu_9b6b46b1_48274cuda3std3__45__cpo4cendE)
_ZN39_INTERNAL_85d8d6e8_4_k_cu_9b6b46b1_48274cuda3std3__45__cpo4cendE:
	.zero		1
	.type		_ZN39_INTERNAL_85d8d6e8_4_k_cu_9b6b46b1_48274cuda3std6ranges3__45__cpo4swapE,@object
	.size		_ZN39_INTERNAL_85d8d6e8_4_k_cu_9b6b46b1_48274cuda3std6ranges3__45__cpo4swapE,(.L_8 - _ZN39_INTERNAL_85d8d6e8_4_k_cu_9b6b46b1_48274cuda3std6ranges3__45__cpo4swapE)
_ZN39_INTERNAL_85d8d6e8_4_k_cu_9b6b46b1_48274cuda3std6ranges3__45__cpo4swapE:
	.zero		1
.L_8:


//--------------------- .nv.constant0._ZN7cutlass13device_kernelINS_4gemm6kernel13GemmUniversalIN4cute5tupleIJiiiiEEENS1_10collective13CollectiveMmaINS1_34MainloopSm90TmaGmmaWarpSpecializedILi4ENS5_IJNS4_1CILi1EEENSA_ILi2EEESB_EEENS1_35KernelTmaWarpSpecializedCooperativeEEENS5_IJNSA_ILi128EEENSA_ILi256EEENSA_ILi64EEEEEEaNS5_IJlSB_lEEEaSK_NS4_8TiledMMAINS4_8MMA_AtomIJNS4_4SM904GMMA27MMA_64x256x32_S32S8S8_SS_TNEEEENS4_6LayoutINS5_IJSC_SB_SB_EEENS5_IJSB_NSA_ILi0EEEST_EEEEENS5_IJNS4_10UnderscoreESW_SW_EEEEENS4_23SM90_TMA_LOAD_MULTICASTENS4_14ComposedLayoutINS4_7SwizzleILi2ELi4ELi3EEENS4_18smem_ptr_flag_bitsILi8EEENSR_INS5_IJNSA_ILi8EEESI_EEENS5_IJSI_SB_EEEEEEEvNS4_8identityENS4_13SM90_TMA_LOADES19_vS1A_EENS_8epilogue10collective6detail29Sm90TmaWarpSpecializedAdapterINS1E_15DefaultEpilogueIaSK_SK_NS1D_6thread17LinearCombinationIaLi1EiiLNS1I_9ScaleType4KindE0ELNS_15FloatRoundStyleE2EaEENS1_15EpilogueDefaultEEEEEvvEEEEvNT_6ParamsE --------------------------
	.section	.nv.constant0._ZN7cutlass13device_kernelINS_4gemm6kernel13GemmUniversalIN4cute5tupleIJiiiiEEENS1_10collective13CollectiveMmaINS1_34MainloopSm90TmaGmmaWarpSpecializedILi4ENS5_IJNS4_1CILi1EEENSA_ILi2EEESB_EEENS1_35KernelTmaWarpSpecializedCooperativeEEENS5_IJNSA_ILi128EEENSA_ILi256EEENSA_ILi64EEEEEEaNS5_IJlSB_lEEEaSK_NS4_8TiledMMAINS4_8MMA_AtomIJNS4_4SM904GMMA27MMA_64x256x32_S32S8S8_SS_TNEEEENS4_6LayoutINS5_IJSC_SB_SB_EEENS5_IJSB_NSA_ILi0EEEST_EEEEENS5_IJNS4_10UnderscoreESW_SW_EEEEENS4_23SM90_TMA_LOAD_MULTICASTENS4_14ComposedLayoutINS4_7SwizzleILi2ELi4ELi3EEENS4_18smem_ptr_flag_bitsILi8EEENSR_INS5_IJNSA_ILi8EEESI_EEENS5_IJSI_SB_EEEEEEEvNS4_8identityENS4_13SM90_TMA_LOADES19_vS1A_EENS_8epilogue10collective6detail29Sm90TmaWarpSpecializedAdapterINS1E_15DefaultEpilogueIaSK_SK_NS1D_6thread17LinearCombinationIaLi1EiiLNS1I_9ScaleType4KindE0ELNS_15FloatRoundStyleE2EaEENS1_15EpilogueDefaultEEEEEvvEEEEvNT_6ParamsE,"a",@progbits
	.sectionflags	@""
	.align	4
.nv.constant0._ZN7cutlass13device_kernelINS_4gemm6kernel13GemmUniversalIN4cute5tupleIJiiiiEEENS1_10collective13CollectiveMmaINS1_34MainloopSm90TmaGmmaWarpSpecializedILi4ENS5_IJNS4_1CILi1EEENSA_ILi2EEESB_EEENS1_35KernelTmaWarpSpecializedCooperativeEEENS5_IJNSA_ILi128EEENSA_ILi256EEENSA_ILi64EEEEEEaNS5_IJlSB_lEEEaSK_NS4_8TiledMMAINS4_8MMA_AtomIJNS4_4SM904GMMA27MMA_64x256x32_S32S8S8_SS_TNEEEENS4_6LayoutINS5_IJSC_SB_SB_EEENS5_IJSB_NSA_ILi0EEEST_EEEEENS5_IJNS4_10UnderscoreESW_SW_EEEEENS4_23SM90_TMA_LOAD_MULTICASTENS4_14ComposedLayoutINS4_7SwizzleILi2ELi4ELi3EEENS4_18smem_ptr_flag_bitsILi8EEENSR_INS5_IJNSA_ILi8EEESI_EEENS5_IJSI_SB_EEEEEEEvNS4_8identityENS4_13SM90_TMA_LOADES19_vS1A_EENS_8epilogue10collective6detail29Sm90TmaWarpSpecializedAdapterINS1E_15DefaultEpilogueIaSK_SK_NS1D_6thread17LinearCombinationIaLi1EiiLNS1I_9ScaleType4KindE0ELNS_15FloatRoundStyleE2EaEENS1_15EpilogueDefaultEEEEEvvEEEEvNT_6ParamsE:
	.zero		1664


//--------------------- SYMBOLS --------------------------

	.type		.nv.reservedSmem.offset0,@object
	.size		.nv.reservedSmem.offset0,0x4
	.type		__assertfail,@function
